	.target	sm_90a

	.elftype	@"ET_EXEC"


//--------------------- .note.nv.tkinfo           --------------------------
	.section	.note.nv.tkinfo,"",@"SHT_NOTE"
	.sectionflags	@"SHF_NOTE_NV_TKINFO"
	.tkinfo
        /*0018*/ 	.word	0x00000002
        /*0030*/ 	.string	""
        /*0030*/ 	.string	"ptxas"
        /*0030*/ 	.string	"Cuda compilation tools, release 13.0, V13.0.88"
        /*0030*/ 	.string	"Build cuda_13.0.r13.0/compiler.36424714_0"
        /*0030*/ 	.string	"-v  -suppress-debug-info  -lineinfo  -arch sm_90a "



//--------------------- .note.nv.cuinfo           --------------------------
	.section	.note.nv.cuinfo,"",@"SHT_NOTE"
	.sectionflags	@"SHF_NOTE_NV_CUINFO"
        /*0018*/ 	.short	0x0002
        /*001a*/ 	.short	0x005a
        /*001c*/ 	.short	0x0082
	.zero		2


//--------------------- .nv.info                  --------------------------
	.section	.nv.info,"",@"SHT_CUDA_INFO"
	.align	4


	//----- nvinfo : EIATTR_REGCOUNT
	.align		4
        /*0000*/ 	.byte	0x04, 0x2f
        /*0002*/ 	.short	(.L_1 - .L_0)
	.align		4
.L_0:
        /*0004*/ 	.word	index@(matmul_kernel)
        /*0008*/ 	.word	0x000000ff


	//----- nvinfo : EIATTR_FRAME_SIZE
	.align		4
.L_1:
        /*000c*/ 	.byte	0x04, 0x11
        /*000e*/ 	.short	(.L_3 - .L_2)
	.align		4
.L_2:
        /*0010*/ 	.word	index@(matmul_kernel)
        /*0014*/ 	.word	0x00000000


	//----- nvinfo : EIATTR_MIN_STACK_SIZE
	.align		4
.L_3:
        /*0018*/ 	.byte	0x04, 0x12
        /*001a*/ 	.short	(.L_5 - .L_4)
	.align		4
.L_4:
        /*001c*/ 	.word	index@(matmul_kernel)
        /*0020*/ 	.word	0x00000000
.L_5:


//--------------------- .nv.compat                --------------------------
	.section	.nv.compat,"",@"SHT_CUDA_COMPAT_INFO"
	.align	4
        /*0000*/ 	.byte	0x02, 0x09, 0x01, 0x00, 0x02, 0x02, 0x01, 0x00, 0x02, 0x05, 0x05, 0x00, 0x03, 0x07, 0x01, 0x01
        /*0010*/ 	.byte	0x02, 0x03, 0x00, 0x00, 0x02, 0x06, 0x01, 0x00, 0x04, 0x0b, 0x08, 0x00, 0x00, 0x00, 0x00, 0x00
        /*0020*/ 	.byte	0x00, 0x00, 0x00, 0x00


//--------------------- .nv.info.matmul_kernel    --------------------------
	.section	.nv.info.matmul_kernel,"",@"SHT_CUDA_INFO"
	.sectionflags	@""
	.align	4


	//----- nvinfo : EIATTR_CUDA_API_VERSION
	.align		4
        /*0000*/ 	.byte	0x04, 0x37
        /*0002*/ 	.short	(.L_7 - .L_6)
.L_6:
        /*0004*/ 	.word	0x00000082


	//----- nvinfo : EIATTR_KPARAM_INFO
	.align		4
.L_7:
        /*0008*/ 	.byte	0x04, 0x17
        /*000a*/ 	.short	(.L_9 - .L_8)
.L_8:
        /*000c*/ 	.word	0x00000000
        /*0010*/ 	.short	0x000d
        /*0012*/ 	.short	0x0048
        /*0014*/ 	.byte	0x00, 0xf4, 0x21, 0x00


	//----- nvinfo : EIATTR_KPARAM_INFO
	.align		4
.L_9:
        /*0018*/ 	.byte	0x04, 0x17
        /*001a*/ 	.short	(.L_11 - .L_10)
.L_10:
        /*001c*/ 	.word	0x00000000
        /*0020*/ 	.short	0x000c
        /*0022*/ 	.short	0x0040
        /*0024*/ 	.byte	0x00, 0xf4, 0x21, 0x00


	//----- nvinfo : EIATTR_KPARAM_INFO
	.align		4
.L_11:
        /*0028*/ 	.byte	0x04, 0x17
        /*002a*/ 	.short	(.L_13 - .L_12)
.L_12:
        /*002c*/ 	.word	0x00000000
        /*0030*/ 	.short	0x000b
        /*0032*/ 	.short	0x0038
        /*0034*/ 	.byte	0x00, 0xf0, 0x11, 0x00


	//----- nvinfo : EIATTR_KPARAM_INFO
	.align		4
.L_13:
        /*0038*/ 	.byte	0x04, 0x17
        /*003a*/ 	.short	(.L_15 - .L_14)
.L_14:
        /*003c*/ 	.word	0x00000000
        /*0040*/ 	.short	0x000a
        /*0042*/ 	.short	0x0034
        /*0044*/ 	.byte	0x00, 0xf0, 0x11, 0x00


	//----- nvinfo : EIATTR_KPARAM_INFO
	.align		4
.L_15:
        /*0048*/ 	.byte	0x04, 0x17
        /*004a*/ 	.short	(.L_17 - .L_16)
.L_16:
        /*004c*/ 	.word	0x00000000
        /*0050*/ 	.short	0x0009
        /*0052*/ 	.short	0x0030
        /*0054*/ 	.byte	0x00, 0xf0, 0x11, 0x00


	//----- nvinfo : EIATTR_KPARAM_INFO
	.align		4
.L_17:
        /*0058*/ 	.byte	0x04, 0x17
        /*005a*/ 	.short	(.L_19 - .L_18)
.L_18:
        /*005c*/ 	.word	0x00000000
        /*0060*/ 	.short	0x0008
        /*0062*/ 	.short	0x002c
        /*0064*/ 	.byte	0x00, 0xf0, 0x11, 0x00


	//----- nvinfo : EIATTR_KPARAM_INFO
	.align		4
.L_19:
        /*0068*/ 	.byte	0x04, 0x17
        /*006a*/ 	.short	(.L_21 - .L_20)
.L_20:
        /*006c*/ 	.word	0x00000000
        /*0070*/ 	.short	0x0007
        /*0072*/ 	.short	0x0028
        /*0074*/ 	.byte	0x00, 0xf0, 0x11, 0x00


	//----- nvinfo : EIATTR_KPARAM_INFO
	.align		4
.L_21:
        /*0078*/ 	.byte	0x04, 0x17
        /*007a*/ 	.short	(.L_23 - .L_22)
.L_22:
        /*007c*/ 	.word	0x00000000
        /*0080*/ 	.short	0x0006
        /*0082*/ 	.short	0x0024
        /*0084*/ 	.byte	0x00, 0xf0, 0x11, 0x00


	//----- nvinfo : EIATTR_KPARAM_INFO
	.align		4
.L_23:
        /*0088*/ 	.byte	0x04, 0x17
        /*008a*/ 	.short	(.L_25 - .L_24)
.L_24:
        /*008c*/ 	.word	0x00000000
        /*0090*/ 	.short	0x0005
        /*0092*/ 	.short	0x0020
        /*0094*/ 	.byte	0x00, 0xf0, 0x11, 0x00


	//----- nvinfo : EIATTR_KPARAM_INFO
	.align		4
.L_25:
        /*0098*/ 	.byte	0x04, 0x17
        /*009a*/ 	.short	(.L_27 - .L_26)
.L_26:
        /*009c*/ 	.word	0x00000000
        /*00a0*/ 	.short	0x0004
        /*00a2*/ 	.short	0x001c
        /*00a4*/ 	.byte	0x00, 0xf0, 0x11, 0x00


	//----- nvinfo : EIATTR_KPARAM_INFO
	.align		4
.L_27:
        /*00a8*/ 	.byte	0x04, 0x17
        /*00aa*/ 	.short	(.L_29 - .L_28)
.L_28:
        /*00ac*/ 	.word	0x00000000
        /*00b0*/ 	.short	0x0003
        /*00b2*/ 	.short	0x0018
        /*00b4*/ 	.byte	0x00, 0xf0, 0x11, 0x00


	//----- nvinfo : EIATTR_KPARAM_INFO
	.align		4
.L_29:
        /*00b8*/ 	.byte	0x04, 0x17
        /*00ba*/ 	.short	(.L_31 - .L_30)
.L_30:
        /*00bc*/ 	.word	0x00000000
        /*00c0*/ 	.short	0x0002
        /*00c2*/ 	.short	0x0010
        /*00c4*/ 	.byte	0x00, 0xf4, 0x21, 0x00


	//----- nvinfo : EIATTR_KPARAM_INFO
	.align		4
.L_31:
        /*00c8*/ 	.byte	0x04, 0x17
        /*00ca*/ 	.short	(.L_33 - .L_32)
.L_32:
        /*00cc*/ 	.word	0x00000000
        /*00d0*/ 	.short	0x0001
        /*00d2*/ 	.short	0x0008
        /*00d4*/ 	.byte	0x00, 0xf4, 0x21, 0x00


	//----- nvinfo : EIATTR_KPARAM_INFO
	.align		4
.L_33:
        /*00d8*/ 	.byte	0x04, 0x17
        /*00da*/ 	.short	(.L_35 - .L_34)
.L_34:
        /*00dc*/ 	.word	0x00000000
        /*00e0*/ 	.short	0x0000
        /*00e2*/ 	.short	0x0000
        /*00e4*/ 	.byte	0x00, 0xf4, 0x21, 0x00


	//----- nvinfo : EIATTR_SPARSE_MMA_MASK
	.align		4
.L_35:
        /*00e8*/ 	.byte	0x03, 0x50
        /*00ea*/ 	.short	0x0000


	//----- nvinfo : EIATTR_MAXREG_COUNT
	.align		4
        /*00ec*/ 	.byte	0x03, 0x1b
        /*00ee*/ 	.short	0x00ff


	//----- nvinfo : EIATTR_NUM_BARRIERS
	.align		4
        /*00f0*/ 	.byte	0x02, 0x4c
        /*00f2*/ 	.byte	0x01
	.zero		1


	//----- nvinfo : EIATTR_MERCURY_ISA_VERSION
	.align		4
        /*00f4*/ 	.byte	0x03, 0x5f
        /*00f6*/ 	.short	0x0101


	//----- nvinfo : EIATTR_EXIT_INSTR_OFFSETS
	.align		4
        /*00f8*/ 	.byte	0x04, 0x1c
        /*00fa*/ 	.short	(.L_37 - .L_36)


	//   ....[0]....
.L_36:
        /*00fc*/ 	.word	0x00008900


	//   ....[1]....
        /*0100*/ 	.word	0x00008930


	//----- nvinfo : EIATTR_REQNTID
	.align		4
.L_37:
        /*0104*/ 	.byte	0x04, 0x10
        /*0106*/ 	.short	(.L_39 - .L_38)
.L_38:
        /*0108*/ 	.word	0x00000040
        /*010c*/ 	.word	0x00000001
        /*0110*/ 	.word	0x00000001


	//----- nvinfo : EIATTR_CBANK_PARAM_SIZE
	.align		4
.L_39:
        /*0114*/ 	.byte	0x03, 0x19
        /*0116*/ 	.short	0x0050


	//----- nvinfo : EIATTR_PARAM_CBANK
	.align		4
        /*0118*/ 	.byte	0x04, 0x0a
        /*011a*/ 	.short	(.L_41 - .L_40)
	.align		4
.L_40:
        /*011c*/ 	.word	index@(.nv.constant0.matmul_kernel)
        /*0120*/ 	.short	0x0210
        /*0122*/ 	.short	0x0050


	//----- nvinfo : EIATTR_SW_WAR
	.align		4
.L_41:
        /*0124*/ 	.byte	0x04, 0x36
        /*0126*/ 	.short	(.L_43 - .L_42)
.L_42:
        /*0128*/ 	.word	0x00000008
.L_43:


//--------------------- .nv.callgraph             --------------------------
	.section	.nv.callgraph,"",@"SHT_CUDA_CALLGRAPH"
	.align	4
	.sectionentsize	8
	.align		4
        /*0000*/ 	.word	0x00000000
	.align		4
        /*0004*/ 	.word	0xffffffff
	.align		4
        /*0008*/ 	.word	0x00000000
	.align		4
        /*000c*/ 	.word	0xfffffffe
	.align		4
        /*0010*/ 	.word	0x00000000
	.align		4
        /*0014*/ 	.word	0xfffffffd
	.align		4
        /*0018*/ 	.word	0x00000000
	.align		4
        /*001c*/ 	.word	0xfffffffc


//--------------------- .text.matmul_kernel       --------------------------
	.section	.text.matmul_kernel,"ax",@progbits
	.align	128
        .global         matmul_kernel
        .type           matmul_kernel,@function
        .size           matmul_kernel,(.L_x_4 - matmul_kernel)
        .other          matmul_kernel,@"STO_CUDA_ENTRY STV_DEFAULT"
matmul_kernel:
.text.matmul_kernel:
[----:B------:R-:W-:Y:S08]  /*0000*/  LDC R1, c[0x0][0x28] ;  /* 0x00000a00ff017b82 */ /* 0x000ff00000000800 */
[----:B------:R-:W0:Y:S01]  /*0010*/  LDC.64 R48, c[0x0][0x228] ;  /* 0x00008a00ff307b82 */ /* 0x000e220000000a00 */
[----:B------:R-:W1:Y:S01]  /*0020*/  S2R R5, SR_CTAID.X ;  /* 0x0000000000057919 */ /* 0x000e620000002500 */
[----:B------:R-:W-:Y:S01]  /*0030*/  ULDC.64 UR8, c[0x0][0x208] ;  /* 0x0000820000087ab9 */ /* 0x000fe20000000a00 */
[----:B------:R-:W-:Y:S01]  /*0040*/  ULDC UR7, c[0x0][0x230] ;  /* 0x00008c0000077ab9 */ /* 0x000fe20000000800 */
[----:B------:R-:W2:Y:S04]  /*0050*/  S2R R43, SR_TID.X ;  /* 0x00000000002b7919 */ /* 0x000ea80000002100 */
[----:B------:R-:W3:Y:S01]  /*0060*/  LDC R208, c[0x0][0x230] ;  /* 0x00008c00ffd07b82 */ /* 0x000ee20000000800 */
[----:B0-----:R-:W-:-:S05]  /*0070*/  VIADD R0, R49, 0x7f ;  /* 0x0000007f31007836 */ /* 0x001fca0000000000 */
[----:B------:R-:W-:Y:S01]  /*0080*/  SHF.R.S32.HI R3, RZ, 0x1f, R0 ;  /* 0x0000001fff037819 */ /* 0x000fe20000011400 */
[----:B---3--:R-:W-:-:S03]  /*0090*/  VIADD R208, R208, 0x1f ;  /* 0x0000001fd0d07836 */ /* 0x008fc60000000000 */
[----:B------:R-:W-:Y:S02]  /*00a0*/  LEA.HI R3, R3, R0, RZ, 0x7 ;  /* 0x0000000003037211 */ /* 0x000fe400078f38ff */
[----:B-1----:R-:W-:Y:S02]  /*00b0*/  IABS R8, R5 ;  /* 0x0000000500087213 */ /* 0x002fe40000000000 */
[----:B------:R-:W-:Y:S02]  /*00c0*/  SHF.R.S32.HI R3, RZ, 0x7, R3 ;  /* 0x00000007ff037819 */ /* 0x000fe40000011403 */
[----:B--2---:R-:W-:Y:S02]  /*00d0*/  SHF.R.U32.HI R214, RZ, 0x4, R43 ;  /* 0x00000004ffd67819 */ /* 0x004fe4000001162b */
[----:B------:R-:W-:Y:S01]  /*00e0*/  LOP3.LUT R197, R43, 0xf, RZ, 0xc0, !PT ;  /* 0x0000000f2bc57812 */ /* 0x000fe200078ec0ff */
[----:B------:R-:W-:Y:S01]  /*00f0*/  IMAD.SHL.U32 R4, R3, 0x8, RZ ;  /* 0x0000000803047824 */ /* 0x000fe200078e00ff */
[----:B------:R-:W-:-:S02]  /*0100*/  SGXT.U32 R214, R214, 0x2 ;  /* 0x00000002d6d6781a */ /* 0x000fc40000000000 */
[C---:B------:R-:W-:Y:S02]  /*0110*/  LOP3.LUT R45, R43.reuse, 0x20, RZ, 0xc0, !PT ;  /* 0x000000202b2d7812 */ /* 0x040fe400078ec0ff */
[-C--:B------:R-:W-:Y:S02]  /*0120*/  IABS R7, R4.reuse ;  /* 0x0000000400077213 */ /* 0x080fe40000000000 */
[----:B------:R-:W-:Y:S02]  /*0130*/  IABS R10, R4 ;  /* 0x00000004000a7213 */ /* 0x000fe40000000000 */
[----:B------:R-:W0:Y:S01]  /*0140*/  I2F.RP R0, R7 ;  /* 0x0000000700007306 */ /* 0x000e220000209400 */
[----:B------:R-:W-:Y:S02]  /*0150*/  LOP3.LUT R42, R43, 0x1f, RZ, 0xc0, !PT ;  /* 0x0000001f2b2a7812 */ /* 0x000fe400078ec0ff */
[C---:B------:R-:W-:Y:S02]  /*0160*/  LOP3.LUT R212, R214.reuse, 0x4, RZ, 0xfc, !PT ;  /* 0x00000004d6d47812 */ /* 0x040fe400078efcff */
[----:B------:R-:W-:-:S02]  /*0170*/  LOP3.LUT R213, R214, 0x8, RZ, 0xfc, !PT ;  /* 0x00000008d6d57812 */ /* 0x000fc400078efcff */
[C---:B------:R-:W-:Y:S02]  /*0180*/  LOP3.LUT R219, R214.reuse, 0xc, RZ, 0xfc, !PT ;  /* 0x0000000cd6db7812 */ /* 0x040fe400078efcff */
[C---:B------:R-:W-:Y:S02]  /*0190*/  LOP3.LUT R218, R214.reuse, 0x10, RZ, 0xfc, !PT ;  /* 0x00000010d6da7812 */ /* 0x040fe400078efcff */
[C---:B------:R-:W-:Y:S02]  /*01a0*/  LOP3.LUT R217, R214.reuse, 0x14, RZ, 0xfc, !PT ;  /* 0x00000014d6d97812 */ /* 0x040fe400078efcff */
[C---:B------:R-:W-:Y:S01]  /*01b0*/  LOP3.LUT R216, R214.reuse, 0x18, RZ, 0xfc, !PT ;  /* 0x00000018d6d87812 */ /* 0x040fe200078efcff */
[----:B0-----:R-:W0:Y:S01]  /*01c0*/  MUFU.RCP R0, R0 ;  /* 0x0000000000007308 */ /* 0x001e220000001000 */
[----:B------:R-:W-:Y:S01]  /*01d0*/  LOP3.LUT R215, R214, 0x1c, RZ, 0xfc, !PT ;  /* 0x0000001cd6d77812 */ /* 0x000fe200078efcff */
[----:B0-----:R-:W-:Y:S02]  /*01e0*/  VIADD R2, R0, 0xffffffe ;  /* 0x0ffffffe00027836 */ /* 0x001fe40000000000 */
[----:B------:R-:W-:-:S04]  /*01f0*/  IMAD.MOV R0, RZ, RZ, -R10 ;  /* 0x000000ffff007224 */ /* 0x000fc800078e0a0a */
[----:B------:R0:W1:Y:S02]  /*0200*/  F2I.FTZ.U32.TRUNC.NTZ R3, R2 ;  /* 0x0000000200037305 */ /* 0x000064000021f000 */
[----:B0-----:R-:W-:Y:S02]  /*0210*/  IMAD.MOV.U32 R2, RZ, RZ, RZ ;  /* 0x000000ffff027224 */ /* 0x001fe400078e00ff */
[----:B-1----:R-:W-:-:S04]  /*0220*/  IMAD.MOV R6, RZ, RZ, -R3 ;  /* 0x000000ffff067224 */ /* 0x002fc800078e0a03 */
[----:B------:R-:W-:Y:S02]  /*0230*/  IMAD R9, R6, R7, RZ ;  /* 0x0000000706097224 */ /* 0x000fe400078e02ff */
[----:B------:R-:W-:Y:S02]  /*0240*/  IMAD.MOV.U32 R6, RZ, RZ, R8 ;  /* 0x000000ffff067224 */ /* 0x000fe400078e0008 */
[----:B------:R-:W-:-:S06]  /*0250*/  IMAD.HI.U32 R3, R3, R9, R2 ;  /* 0x0000000903037227 */ /* 0x000fcc00078e0002 */
[----:B------:R-:W-:-:S04]  /*0260*/  IMAD.HI.U32 R3, R3, R6, RZ ;  /* 0x0000000603037227 */ /* 0x000fc800078e00ff */
[----:B------:R-:W-:-:S05]  /*0270*/  IMAD R0, R3, R0, R6 ;  /* 0x0000000003007224 */ /* 0x000fca00078e0206 */
[----:B------:R-:W-:-:S13]  /*0280*/  ISETP.GT.U32.AND P1, PT, R7, R0, PT ;  /* 0x000000000700720c */ /* 0x000fda0003f24070 */
[----:B------:R-:W-:Y:S01]  /*0290*/  @!P1 IMAD.IADD R0, R0, 0x1, -R7 ;  /* 0x0000000100009824 */ /* 0x000fe200078e0a07 */
[----:B------:R-:W-:Y:S02]  /*02a0*/  @!P1 IADD3 R3, R3, 0x1, RZ ;  /* 0x0000000103039810 */ /* 0x000fe40007ffe0ff */
[----:B------:R-:W-:Y:S02]  /*02b0*/  ISETP.NE.AND P1, PT, R4, RZ, PT ;  /* 0x000000ff0400720c */ /* 0x000fe40003f25270 */
[----:B------:R-:W-:Y:S02]  /*02c0*/  ISETP.GE.U32.AND P0, PT, R0, R7, PT ;  /* 0x000000070000720c */ /* 0x000fe40003f06070 */
[----:B------:R-:W-:-:S04]  /*02d0*/  LOP3.LUT R0, R5, R4, RZ, 0x3c, !PT ;  /* 0x0000000405007212 */ /* 0x000fc800078e3cff */
[----:B------:R-:W-:Y:S01]  /*02e0*/  ISETP.GE.AND P2, PT, R0, RZ, PT ;  /* 0x000000ff0000720c */ /* 0x000fe20003f46270 */
[----:B------:R-:W-:-:S06]  /*02f0*/  VIADD R0, R48, 0xf ;  /* 0x0000000f30007836 */ /* 0x000fcc0000000000 */
[----:B------:R-:W-:-:S04]  /*0300*/  @P0 VIADD R3, R3, 0x1 ;  /* 0x0000000103030836 */ /* 0x000fc80000000000 */
[----:B------:R-:W-:Y:S01]  /*0310*/  IMAD.MOV.U32 R2, RZ, RZ, R3 ;  /* 0x000000ffff027224 */ /* 0x000fe200078e0003 */
[----:B------:R-:W-:-:S03]  /*0320*/  SHF.R.S32.HI R3, RZ, 0x1f, R0 ;  /* 0x0000001fff037819 */ /* 0x000fc60000011400 */
[----:B------:R-:W-:Y:S01]  /*0330*/  @!P2 IMAD.MOV R2, RZ, RZ, -R2 ;  /* 0x000000ffff02a224 */ /* 0x000fe200078e0a02 */
[----:B------:R-:W-:Y:S02]  /*0340*/  @!P1 LOP3.LUT R2, RZ, R4, RZ, 0x33, !PT ;  /* 0x00000004ff029212 */ /* 0x000fe400078e33ff */
[----:B------:R-:W-:-:S03]  /*0350*/  LEA.HI R3, R3, R0, RZ, 0x4 ;  /* 0x0000000003037211 */ /* 0x000fc600078f20ff */
[----:B------:R-:W-:Y:S02]  /*0360*/  IMAD.SHL.U32 R6, R2, 0x8, RZ ;  /* 0x0000000802067824 */ /* 0x000fe400078e00ff */
[----:B------:R-:W-:-:S03]  /*0370*/  IMAD.MOV R2, RZ, RZ, -R2 ;  /* 0x000000ffff027224 */ /* 0x000fc600078e0a02 */
[----:B------:R-:W-:Y:S01]  /*0380*/  LEA.HI.SX32 R3, R3, -R6, 0x1c ;  /* 0x8000000603037211 */ /* 0x000fe200078fe2ff */
[----:B------:R-:W-:-:S03]  /*0390*/  IMAD R4, R4, R2, R5 ;  /* 0x0000000204047224 */ /* 0x000fc600078e0205 */
[----:B------:R-:W-:Y:S02]  /*03a0*/  VIMNMX R11, R3, 0x8, PT ;  /* 0x00000008030b7848 */ /* 0x000fe40003fe0100 */
[----:B------:R-:W-:Y:S02]  /*03b0*/  IABS R9, R4 ;  /* 0x0000000400097213 */ /* 0x000fe40000000000 */
[----:B------:R-:W-:-:S04]  /*03c0*/  IABS R7, R11 ;  /* 0x0000000b00077213 */ /* 0x000fc80000000000 */
[----:B------:R-:W0:Y:S08]  /*03d0*/  I2F.RP R0, R7 ;  /* 0x0000000700007306 */ /* 0x000e300000209400 */
[----:B0-----:R-:W0:Y:S02]  /*03e0*/  MUFU.RCP R0, R0 ;  /* 0x0000000000007308 */ /* 0x001e240000001000 */
[----:B0-----:R-:W-:-:S06]  /*03f0*/  VIADD R3, R0, 0xffffffe ;  /* 0x0ffffffe00037836 */ /* 0x001fcc0000000000 */
[----:B------:R-:W0:Y:S02]  /*0400*/  F2I.FTZ.U32.TRUNC.NTZ R3, R3 ;  /* 0x0000000300037305 */ /* 0x000e24000021f000 */
[----:B0-----:R-:W-:-:S05]  /*0410*/  IADD3 R8, RZ, -R3, RZ ;  /* 0x80000003ff087210 */ /* 0x001fca0007ffe0ff */
[----:B------:R-:W-:Y:S01]  /*0420*/  IMAD.MOV.U32 R2, RZ, RZ, R8 ;  /* 0x000000ffff027224 */ /* 0x000fe200078e0008 */
[----:B------:R-:W-:-:S03]  /*0430*/  IABS R8, R11 ;  /* 0x0000000b00087213 */ /* 0x000fc60000000000 */
[----:B------:R-:W-:Y:S02]  /*0440*/  IMAD R5, R2, R7, RZ ;  /* 0x0000000702057224 */ /* 0x000fe400078e02ff */
[----:B------:R-:W-:Y:S02]  /*0450*/  IMAD.MOV.U32 R2, RZ, RZ, RZ ;  /* 0x000000ffff027224 */ /* 0x000fe400078e00ff */
[----:B------:R-:W-:Y:S02]  /*0460*/  IMAD.MOV R0, RZ, RZ, -R8 ;  /* 0x000000ffff007224 */ /* 0x000fe400078e0a08 */
[----:B------:R-:W-:-:S06]  /*0470*/  IMAD.HI.U32 R2, R3, R5, R2 ;  /* 0x0000000503027227 */ /* 0x000fcc00078e0002 */
[----:B------:R-:W-:-:S04]  /*0480*/  IMAD.HI.U32 R2, R2, R9, RZ ;  /* 0x0000000902027227 */ /* 0x000fc800078e00ff */
[----:B------:R-:W-:-:S05]  /*0490*/  IMAD R0, R2, R0, R9 ;  /* 0x0000000002007224 */ /* 0x000fca00078e0209 */
[----:B------:R-:W-:-:S13]  /*04a0*/  ISETP.GT.U32.AND P1, PT, R7, R0, PT ;  /* 0x000000000700720c */ /* 0x000fda0003f24070 */
[----:B------:R-:W-:Y:S02]  /*04b0*/  @!P1 IMAD.IADD R0, R0, 0x1, -R7 ;  /* 0x0000000100009824 */ /* 0x000fe400078e0a07 */
[----:B------:R-:W-:Y:S01]  /*04c0*/  @!P1 VIADD R2, R2, 0x1 ;  /* 0x0000000102029836 */ /* 0x000fe20000000000 */
[----:B------:R-:W-:Y:S02]  /*04d0*/  ISETP.NE.AND P1, PT, R11, RZ, PT ;  /* 0x000000ff0b00720c */ /* 0x000fe40003f25270 */
[----:B------:R-:W-:Y:S02]  /*04e0*/  ISETP.GE.U32.AND P0, PT, R0, R7, PT ;  /* 0x000000070000720c */ /* 0x000fe40003f06070 */
[----:B------:R-:W-:-:S04]  /*04f0*/  LOP3.LUT R0, R4, R11, RZ, 0x3c, !PT ;  /* 0x0000000b04007212 */ /* 0x000fc800078e3cff */
[----:B------:R-:W-:-:S07]  /*0500*/  ISETP.GE.AND P2, PT, R0, RZ, PT ;  /* 0x000000ff0000720c */ /* 0x000fce0003f46270 */
[----:B------:R-:W-:Y:S01]  /*0510*/  @P0 VIADD R2, R2, 0x1 ;  /* 0x0000000102020836 */ /* 0x000fe20000000000 */
[----:B------:R-:W-:-:S05]  /*0520*/  ISETP.GT.AND P0, PT, R208, 0x1f, PT ;  /* 0x0000001fd000780c */ /* 0x000fca0003f04270 */
[----:B------:R-:W-:Y:S01]  /*0530*/  @!P2 IMAD.MOV R2, RZ, RZ, -R2 ;  /* 0x000000ffff02a224 */ /* 0x000fe200078e0a02 */
[----:B------:R-:W-:-:S04]  /*0540*/  @!P1 LOP3.LUT R2, RZ, R11, RZ, 0x33, !PT ;  /* 0x0000000bff029212 */ /* 0x000fc800078e33ff */
[C---:B------:R-:W-:Y:S01]  /*0550*/  IADD3 R0, -R2.reuse, RZ, RZ ;  /* 0x000000ff02007210 */ /* 0x040fe20007ffe1ff */
[----:B------:R-:W-:-:S04]  /*0560*/  IMAD.SHL.U32 R196, R2, 0x80, RZ ;  /* 0x0000008002c47824 */ /* 0x000fc800078e00ff */
[----:B------:R-:W-:-:S04]  /*0570*/  IMAD R0, R11, R0, R4 ;  /* 0x000000000b007224 */ /* 0x000fc800078e0204 */
[----:B------:R-:W-:-:S04]  /*0580*/  IMAD.IADD R0, R6, 0x1, R0 ;  /* 0x0000000106007824 */ /* 0x000fc800078e0200 */
[----:B------:R-:W-:Y:S01]  /*0590*/  IMAD R197, R0, 0x10, R197 ;  /* 0x0000001000c57824 */ /* 0x000fe200078e02c5 */
[----:B------:R-:W-:Y:S06]  /*05a0*/  @P0 BRA `(.L_x_0) ;  /* 0x0000000000300947 */ /* 0x000fec0003800000 */
[----:B------:R-:W-:Y:S01]  /*05b0*/  IMAD.SHL.U32 R43, R43, 0x20, RZ ;  /* 0x000000202b2b7824 */ /* 0x000fe200078e00ff */
[----:B------:R-:W-:Y:S01]  /*05c0*/  CS2R R104, SRZ ;  /* 0x0000000000687805 */ /* 0x000fe2000001ff00 */
[----:B------:R-:W-:Y:S01]  /*05d0*/  IMAD.SHL.U32 R204, R45, 0x10, RZ ;  /* 0x000000102dcc7824 */ /* 0x000fe200078e00ff */
[----:B------:R-:W-:Y:S02]  /*05e0*/  CS2R R106, SRZ ;  /* 0x00000000006a7805 */ /* 0x000fe4000001ff00 */
[----:B------:R-:W-:Y:S02]  /*05f0*/  CS2R R12, SRZ ;  /* 0x00000000000c7805 */ /* 0x000fe4000001ff00 */
[----:B------:R-:W-:Y:S02]  /*0600*/  CS2R R14, SRZ ;  /* 0x00000000000e7805 */ /* 0x000fe4000001ff00 */
[----:B------:R-:W-:Y:S02]  /*0610*/  CS2R R8, SRZ ;  /* 0x0000000000087805 */ /* 0x000fe4000001ff00 */
[----:B------:R-:W-:-:S02]  /*0620*/  CS2R R10, SRZ ;  /* 0x00000000000a7805 */ /* 0x000fc4000001ff00 */
[----:B------:R-:W-:Y:S02]  /*0630*/  CS2R R4, SRZ ;  /* 0x0000000000047805 */ /* 0x000fe4000001ff00 */
[----:B------:R-:W-:Y:S02]  /*0640*/  CS2R R6, SRZ ;  /* 0x0000000000067805 */ /* 0x000fe4000001ff00 */
[----:B------:R-:W-:Y:S01]  /*0650*/  LOP3.LUT R205, R43, 0x60, RZ, 0xc0, !PT ;  /* 0x000000602bcd7812 */ /* 0x000fe200078ec0ff */
[----:B------:R-:W-:Y:S06]  /*0660*/  BRA `(.L_x_1) ;  /* 0x0000007000dc7947 */ /* 0x000fec0003800000 */
.L_x_0:
[----:B------:R-:W-:Y:S01]  /*0670*/  IABS R10, R48 ;  /* 0x00000030000a7213 */ /* 0x000fe20000000000 */
[----:B------:R-:W0:Y:S01]  /*0680*/  LDC R211, c[0x0][0x238] ;  /* 0x00008e00ffd37b82 */ /* 0x000e220000000800 */
[----:B------:R-:W-:Y:S01]  /*0690*/  IABS R2, R49 ;  /* 0x0000003100027213 */ /* 0x000fe20000000000 */
[----:B------:R-:W-:Y:S01]  /*06a0*/  ULDC UR4, c[0x0][0x234] ;  /* 0x00008d0000047ab9 */ /* 0x000fe20000000800 */
[----:B------:R-:W1:Y:S01]  /*06b0*/  I2F.RP R3, R10 ;  /* 0x0000000a00037306 */ /* 0x000e620000209400 */
[----:B------:R-:W-:Y:S01]  /*06c0*/  SHF.L.U32 R205, R43, 0x5, RZ ;  /* 0x000000052bcd7819 */ /* 0x000fe200000006ff */
[----:B------:R-:W-:Y:S01]  /*06d0*/  ULDC.64 UR10, c[0x0][0x210] ;  /* 0x00008400000a7ab9 */ /* 0x000fe20000000a00 */
[----:B------:R-:W-:Y:S01]  /*06e0*/  IMAD.SHL.U32 R204, R45, 0x10, RZ ;  /* 0x000000102dcc7824 */ /* 0x000fe200078e00ff */
[----:B------:R-:W-:Y:S01]  /*06f0*/  CS2R R108, SRZ ;  /* 0x00000000006c7805 */ /* 0x000fe2000001ff00 */
[----:B------:R-:W2:Y:S01]  /*0700*/  LDC R43, c[0x0][0x23c] ;  /* 0x00008f00ff2b7b82 */ /* 0x000ea20000000800 */
[----:B------:R-:W-:-:S02]  /*0710*/  CS2R R110, SRZ ;  /* 0x00000000006e7805 */ /* 0x000fc4000001ff00 */
[----:B------:R-:W-:Y:S01]  /*0720*/  CS2R R104, SRZ ;  /* 0x0000000000687805 */ /* 0x000fe2000001ff00 */
[----:B------:R-:W3:Y:S01]  /*0730*/  I2F.RP R0, R2 ;  /* 0x0000000200007306 */ /* 0x000ee20000209400 */
[----:B------:R-:W-:Y:S02]  /*0740*/  CS2R R106, SRZ ;  /* 0x00000000006a7805 */ /* 0x000fe4000001ff00 */
[----:B------:R-:W-:Y:S02]  /*0750*/  CS2R R100, SRZ ;  /* 0x0000000000647805 */ /* 0x000fe4000001ff00 */
[----:B------:R-:W-:Y:S02]  /*0760*/  CS2R R102, SRZ ;  /* 0x0000000000667805 */ /* 0x000fe4000001ff00 */
[----:B------:R-:W-:Y:S02]  /*0770*/  CS2R R96, SRZ ;  /* 0x0000000000607805 */ /* 0x000fe4000001ff00 */
[----:B------:R-:W-:-:S02]  /*0780*/  CS2R R98, SRZ ;  /* 0x0000000000627805 */ /* 0x000fc4000001ff00 */
[----:B------:R-:W-:Y:S02]  /*0790*/  CS2R R94, SRZ ;  /* 0x00000000005e7805 */ /* 0x000fe4000001ff00 */
[----:B------:R-:W-:Y:S01]  /*07a0*/  LOP3.LUT R205, R205, 0x60, RZ, 0xc0, !PT ;  /* 0x00000060cdcd7812 */ /* 0x000fe200078ec0ff */
[----:B-1----:R-:W1:Y:S01]  /*07b0*/  MUFU.RCP R3, R3 ;  /* 0x0000000300037308 */ /* 0x002e620000001000 */
[-C--:B0-----:R-:W-:Y:S02]  /*07c0*/  IMAD R214, R214, R211.reuse, RZ ;  /* 0x000000d3d6d67224 */ /* 0x081fe400078e02ff */
[----:B------:R-:W-:-:S05]  /*07d0*/  IMAD R215, R215, R211, RZ ;  /* 0x000000d3d7d77224 */ /* 0x000fca00078e02ff */
[----:B---3--:R-:W0:Y:S01]  /*07e0*/  MUFU.RCP R0, R0 ;  /* 0x0000000000007308 */ /* 0x008e220000001000 */
[-C--:B------:R-:W-:Y:S02]  /*07f0*/  IMAD R216, R216, R211.reuse, RZ ;  /* 0x000000d3d8d87224 */ /* 0x080fe400078e02ff */
[----:B------:R-:W-:Y:S02]  /*0800*/  IMAD R217, R217, R211, RZ ;  /* 0x000000d3d9d97224 */ /* 0x000fe400078e02ff */
[----:B--2---:R-:W-:Y:S02]  /*0810*/  IMAD R42, R42, R43, RZ ;  /* 0x0000002b2a2a7224 */ /* 0x004fe400078e02ff */
[----:B------:R-:W-:Y:S02]  /*0820*/  IMAD R218, R218, R211, RZ ;  /* 0x000000d3dada7224 */ /* 0x000fe400078e02ff */
[----:B-1----:R-:W-:Y:S01]  /*0830*/  VIADD R6, R3, 0xffffffe ;  /* 0x0ffffffe03067836 */ /* 0x002fe20000000000 */
[----:B------:R-:W-:Y:S01]  /*0840*/  IABS R3, R197 ;  /* 0x000000c500037213 */ /* 0x000fe20000000000 */
[----:B------:R-:W-:-:S02]  /*0850*/  IMAD R219, R219, R211, RZ ;  /* 0x000000d3dbdb7224 */ /* 0x000fc400078e02ff */
[----:B------:R1:W2:Y:S01]  /*0860*/  F2I.FTZ.U32.TRUNC.NTZ R7, R6 ;  /* 0x0000000600077305 */ /* 0x0002a2000021f000 */
[-C--:B------:R-:W-:Y:S02]  /*0870*/  IMAD R213, R213, R211.reuse, RZ ;  /* 0x000000d3d5d57224 */ /* 0x080fe400078e02ff */
[----:B------:R-:W-:Y:S01]  /*0880*/  IMAD R212, R212, R211, RZ ;  /* 0x000000d3d4d47224 */ /* 0x000fe200078e02ff */
[----:B0-----:R-:W-:Y:S01]  /*0890*/  IADD3 R4, R0, 0xffffffe, RZ ;  /* 0x0ffffffe00047810 */ /* 0x001fe20007ffe0ff */
[----:B------:R-:W-:Y:S02]  /*08a0*/  IMAD.SHL.U32 R211, R211, 0x20, RZ ;  /* 0x00000020d3d37824 */ /* 0x000fe400078e00ff */
[----:B------:R-:W-:Y:S01]  /*08b0*/  IMAD.SHL.U32 R206, R43, 0x20, RZ ;  /* 0x000000202bce7824 */ /* 0x000fe200078e00ff */
[----:B------:R0:W3:Y:S01]  /*08c0*/  F2I.FTZ.U32.TRUNC.NTZ R5, R4 ;  /* 0x0000000400057305 */ /* 0x0000e2000021f000 */
[----:B-1----:R-:W-:Y:S02]  /*08d0*/  IMAD.MOV.U32 R6, RZ, RZ, RZ ;  /* 0x000000ffff067224 */ /* 0x002fe400078e00ff */
[----:B------:R-:W-:-:S02]  /*08e0*/  IMAD.SHL.U32 R209, R42, 0x2, RZ ;  /* 0x000000022ad17824 */ /* 0x000fc400078e00ff */
[----:B--2---:R-:W-:Y:S01]  /*08f0*/  IMAD.MOV R9, RZ, RZ, -R7 ;  /* 0x000000ffff097224 */ /* 0x004fe200078e0a07 */
[----:B0-----:R-:W-:-:S03]  /*0900*/  MOV R4, RZ ;  /* 0x000000ff00047202 */ /* 0x001fc60000000f00 */
[----:B------:R-:W-:-:S04]  /*0910*/  IMAD R9, R9, R10, RZ ;  /* 0x0000000a09097224 */ /* 0x000fc800078e02ff */
[----:B------:R-:W-:-:S04]  /*0920*/  IMAD.HI.U32 R7, R7, R9, R6 ;  /* 0x0000000907077227 */ /* 0x000fc800078e0006 */
[----:B------:R-:W-:Y:S01]  /*0930*/  IMAD.MOV.U32 R9, RZ, RZ, R3 ;  /* 0x000000ffff097224 */ /* 0x000fe200078e0003 */
[----:B------:R-:W-:Y:S01]  /*0940*/  LEA.HI R3, R45, R196, RZ, 0x1b ;  /* 0x000000c42d037211 */ /* 0x000fe200078fd8ff */
[----:B---3--:R-:W-:Y:S02]  /*0950*/  IMAD.MOV R11, RZ, RZ, -R5 ;  /* 0x000000ffff0b7224 */ /* 0x008fe400078e0a05 */
[----:B------:R-:W-:Y:S01]  /*0960*/  IMAD.HI.U32 R7, R7, R9, RZ ;  /* 0x0000000907077227 */ /* 0x000fe200078e00ff */
[C---:B------:R-:W-:Y:S02]  /*0970*/  IADD3 R16, R3.reuse, 0x76, RZ ;  /* 0x0000007603107810 */ /* 0x040fe40007ffe0ff */
[C---:B------:R-:W-:Y:S01]  /*0980*/  IADD3 R50, R3.reuse, 0x38, RZ ;  /* 0x0000003803327810 */ /* 0x040fe20007ffe0ff */
[----:B------:R-:W-:Y:S01]  /*0990*/  IMAD.MOV R0, RZ, RZ, -R7 ;  /* 0x000000ffff007224 */ /* 0x000fe200078e0a07 */
[C---:B------:R-:W-:Y:S01]  /*09a0*/  IADD3 R58, R3.reuse, 0x2e, RZ ;  /* 0x0000002e033a7810 */ /* 0x040fe20007ffe0ff */
[----:B------:R-:W-:Y:S01]  /*09b0*/  VIADD R6, R3, 0x7e ;  /* 0x0000007e03067836 */ /* 0x000fe20000000000 */
[----:B------:R-:W-:Y:S01]  /*09c0*/  IABS R53, R50 ;  /* 0x0000003200357213 */ /* 0x000fe20000000000 */
[----:B------:R-:W-:Y:S01]  /*09d0*/  IMAD R7, R11, R2, RZ ;  /* 0x000000020b077224 */ /* 0x000fe200078e02ff */
[----:B------:R-:W-:Y:S01]  /*09e0*/  IADD3 R59, R3, 0x2a, RZ ;  /* 0x0000002a033b7810 */ /* 0x000fe20007ffe0ff */
[----:B------:R-:W-:Y:S01]  /*09f0*/  IMAD R9, R10, R0, R9 ;  /* 0x000000000a097224 */ /* 0x000fe200078e0209 */
[----:B------:R-:W-:Y:S01]  /*0a00*/  IABS R0, R6 ;  /* 0x0000000600007213 */ /* 0x000fe20000000000 */
[----:B------:R-:W-:Y:S01]  /*0a10*/  IMAD.HI.U32 R4, R5, R7, R4 ;  /* 0x0000000705047227 */ /* 0x000fe200078e0004 */
[----:B------:R-:W-:-:S02]  /*0a20*/  ISETP.GE.AND P4, PT, R6, RZ, PT ;  /* 0x000000ff0600720c */ /* 0x000fc40003f86270 */
[----:B------:R-:W-:Y:S01]  /*0a30*/  ISETP.GT.U32.AND P0, PT, R10, R9, PT ;  /* 0x000000090a00720c */ /* 0x000fe20003f04070 */
[----:B------:R-:W-:Y:S01]  /*0a40*/  IMAD.MOV.U32 R7, RZ, RZ, R0 ;  /* 0x000000ffff077224 */ /* 0x000fe200078e0000 */
[C---:B------:R-:W-:Y:S01]  /*0a50*/  IADD3 R72, R3.reuse, 0xe, RZ ;  /* 0x0000000e03487810 */ /* 0x040fe20007ffe0ff */
[C---:B------:R-:W-:Y:S01]  /*0a60*/  VIADD R12, R3.reuse, 0x7c ;  /* 0x0000007c030c7836 */ /* 0x040fe20000000000 */
[----:B------:R-:W-:Y:S01]  /*0a70*/  IABS R93, R3 ;  /* 0x00000003005d7213 */ /* 0x000fe20000000000 */
[----:B------:R-:W-:Y:S01]  /*0a80*/  IMAD.HI.U32 R0, R4, R7, RZ ;  /* 0x0000000704007227 */ /* 0x000fe200078e00ff */
[----:B------:R-:W-:Y:S02]  /*0a90*/  IABS R79, R72 ;  /* 0x00000048004f7213 */ /* 0x000fe40000000000 */
[----:B------:R-:W-:Y:S01]  /*0aa0*/  IABS R11, R12 ;  /* 0x0000000c000b7213 */ /* 0x000fe20000000000 */
[----:B------:R-:W-:Y:S02]  /*0ab0*/  IMAD.MOV R0, RZ, RZ, -R0 ;  /* 0x000000ffff007224 */ /* 0x000fe400078e0a00 */
[----:B------:R-:W-:-:S02]  /*0ac0*/  VIADD R14, R3, 0x7a ;  /* 0x0000007a030e7836 */ /* 0x000fc40000000000 */
[----:B------:R-:W-:Y:S02]  /*0ad0*/  IMAD R7, R2, R0, R7 ;  /* 0x0000000002077224 */ /* 0x000fe400078e0207 */
[----:B------:R-:W-:Y:S01]  /*0ae0*/  IMAD.HI.U32 R5, R4, R11, RZ ;  /* 0x0000000b04057227 */ /* 0x000fe200078e00ff */
[----:B------:R-:W-:Y:S02]  /*0af0*/  IABS R13, R14 ;  /* 0x0000000e000d7213 */ /* 0x000fe40000000000 */
[C---:B------:R-:W-:Y:S01]  /*0b00*/  ISETP.GT.U32.AND P1, PT, R2.reuse, R7, PT ;  /* 0x000000070200720c */ /* 0x040fe20003f24070 */
[----:B------:R-:W-:Y:S02]  /*0b10*/  IMAD.MOV R5, RZ, RZ, -R5 ;  /* 0x000000ffff057224 */ /* 0x000fe400078e0a05 */
[----:B------:R-:W-:Y:S02]  /*0b20*/  VIADD R15, R3, 0x78 ;  /* 0x00000078030f7836 */ /* 0x000fe40000000000 */
[----:B------:R-:W-:-:S02]  /*0b30*/  IMAD R8, R2, R5, R11 ;  /* 0x0000000502087224 */ /* 0x000fc400078e020b */
[----:B------:R-:W-:Y:S01]  /*0b40*/  IMAD.HI.U32 R0, R4, R13, RZ ;  /* 0x0000000d04007227 */ /* 0x000fe200078e00ff */
[----:B------:R-:W-:Y:S02]  /*0b50*/  IABS R11, R15 ;  /* 0x0000000f000b7213 */ /* 0x000fe40000000000 */
[----:B------:R-:W-:Y:S01]  /*0b60*/  ISETP.GT.U32.AND P3, PT, R2, R8, PT ;  /* 0x000000080200720c */ /* 0x000fe20003f64070 */
[----:B------:R-:W-:Y:S02]  /*0b70*/  IMAD.MOV R0, RZ, RZ, -R0 ;  /* 0x000000ffff007224 */ /* 0x000fe400078e0a00 */
[----:B------:R-:W-:Y:S02]  /*0b80*/  @!P1 IMAD.IADD R7, R7, 0x1, -R2 ;  /* 0x0000000107079824 */ /* 0x000fe400078e0a02 */
[----:B------:R-:W-:-:S03]  /*0b90*/  IMAD.HI.U32 R6, R4, R11, RZ ;  /* 0x0000000b04067227 */ /* 0x000fc600078e00ff */
[C---:B------:R-:W-:Y:S01]  /*0ba0*/  ISETP.GT.U32.AND P6, PT, R2.reuse, R7, PT ;  /* 0x000000070200720c */ /* 0x040fe20003fc4070 */
[C---:B------:R-:W-:Y:S01]  /*0bb0*/  IMAD R5, R2.reuse, R0, R13 ;  /* 0x0000000002057224 */ /* 0x040fe200078e020d */
[----:B------:R-:W-:Y:S01]  /*0bc0*/  IABS R13, R16 ;  /* 0x00000010000d7213 */ /* 0x000fe20000000000 */
[----:B------:R-:W-:Y:S02]  /*0bd0*/  IMAD.MOV R6, RZ, RZ, -R6 ;  /* 0x000000ffff067224 */ /* 0x000fe400078e0a06 */
[----:B------:R-:W-:Y:S01]  /*0be0*/  @!P0 IMAD.IADD R9, R9, 0x1, -R10 ;  /* 0x0000000109098824 */ /* 0x000fe200078e0a0a */
[C---:B------:R-:W-:Y:S01]  /*0bf0*/  ISETP.GT.U32.AND P1, PT, R2.reuse, R5, PT ;  /* 0x000000050200720c */ /* 0x040fe20003f24070 */
[----:B------:R-:W-:Y:S01]  /*0c00*/  IMAD R6, R2, R6, R11 ;  /* 0x0000000602067224 */ /* 0x000fe200078e020b */
[----:B------:R-:W-:Y:S01]  /*0c10*/  ISETP.GE.AND P0, PT, R197, RZ, PT ;  /* 0x000000ffc500720c */ /* 0x000fe20003f06270 */
[--C-:B------:R-:W-:Y:S01]  /*0c20*/  @!P3 IMAD.IADD R8, R8, 0x1, -R2.reuse ;  /* 0x000000010808b824 */ /* 0x100fe200078e0a02 */
[----:B------:R-:W-:Y:S01]  /*0c30*/  ISETP.GT.U32.AND P2, PT, R10, R9, PT ;  /* 0x000000090a00720c */ /* 0x000fe20003f44070 */
[----:B------:R-:W-:Y:S01]  /*0c40*/  VIADD R20, R3, 0x6e ;  /* 0x0000006e03147836 */ /* 0x000fe20000000000 */
[----:B------:R-:W-:Y:S01]  /*0c50*/  ISETP.GE.AND P3, PT, R14, RZ, PT ;  /* 0x000000ff0e00720c */ /* 0x000fe20003f66270 */
[--C-:B------:R-:W-:Y:S01]  /*0c60*/  @!P6 IMAD.IADD R7, R7, 0x1, -R2.reuse ;  /* 0x000000010707e824 */ /* 0x100fe200078e0a02 */
[C---:B------:R-:W-:Y:S01]  /*0c70*/  ISETP.GT.U32.AND P6, PT, R2.reuse, R6, PT ;  /* 0x000000060200720c */ /* 0x040fe20003fc4070 */
[C---:B------:R-:W-:Y:S01]  /*0c80*/  VIADD R18, R3.reuse, 0x70 ;  /* 0x0000007003127836 */ /* 0x040fe20000000000 */
[C---:B------:R-:W-:Y:S01]  /*0c90*/  IADD3 R14, R3.reuse, 0x74, RZ ;  /* 0x00000074030e7810 */ /* 0x040fe20007ffe0ff */
[----:B------:R-:W-:Y:S01]  /*0ca0*/  VIADD R21, R3, 0x6c ;  /* 0x0000006c03157836 */ /* 0x000fe20000000000 */
[C---:B------:R-:W-:Y:S01]  /*0cb0*/  ISETP.GT.U32.AND P5, PT, R2.reuse, R8, PT ;  /* 0x000000080200720c */ /* 0x040fe20003fa4070 */
[----:B------:R-:W-:Y:S01]  /*0cc0*/  @!P1 IMAD.IADD R5, R5, 0x1, -R2 ;  /* 0x0000000105059824 */ /* 0x000fe200078e0a02 */
[----:B------:R-:W-:Y:S01]  /*0cd0*/  IABS R11, R14 ;  /* 0x0000000e000b7213 */ /* 0x000fe20000000000 */
[----:B------:R-:W-:Y:S01]  /*0ce0*/  @!P4 IMAD.MOV R7, RZ, RZ, -R7 ;  /* 0x000000ffff07c224 */ /* 0x000fe200078e0a07 */
[----:B------:R-:W-:Y:S01]  /*0cf0*/  IABS R19, R20 ;  /* 0x0000001400137213 */ /* 0x000fe20000000000 */
[----:B------:R-:W-:Y:S01]  /*0d00*/  @!P2 IMAD.IADD R9, R9, 0x1, -R10 ;  /* 0x000000010909a824 */ /* 0x000fe200078e0a0a */
[----:B------:R-:W-:Y:S01]  /*0d10*/  ISETP.GT.U32.AND P1, PT, R2, R5, PT ;  /* 0x000000050200720c */ /* 0x000fe20003f24070 */
[----:B------:R-:W-:Y:S01]  /*0d20*/  IMAD.HI.U32 R10, R4, R11, RZ ;  /* 0x0000000b040a7227 */ /* 0x000fe200078e00ff */
[----:B------:R-:W-:-:S02]  /*0d30*/  ISETP.NE.AND P2, PT, R48, RZ, PT ;  /* 0x000000ff3000720c */ /* 0x000fc40003f45270 */
[----:B------:R-:W-:Y:S01]  /*0d40*/  IABS R17, R18 ;  /* 0x0000001200117213 */ /* 0x000fe20000000000 */
[----:B------:R-:W-:Y:S01]  /*0d50*/  @!P6 IMAD.IADD R6, R6, 0x1, -R2 ;  /* 0x000000010606e824 */ /* 0x000fe200078e0a02 */
[----:B------:R-:W-:Y:S01]  /*0d60*/  IADD3 R10, -R10, RZ, RZ ;  /* 0x000000ff0a0a7210 */ /* 0x000fe20007ffe1ff */
[----:B------:R-:W-:Y:S02]  /*0d70*/  IMAD.MOV.U32 R0, RZ, RZ, R9 ;  /* 0x000000ffff007224 */ /* 0x000fe400078e0009 */
[----:B------:R-:W-:Y:S01]  /*0d80*/  IMAD.HI.U32 R9, R4, R13, RZ ;  /* 0x0000000d04097227 */ /* 0x000fe200078e00ff */
[----:B------:R-:W-:-:S03]  /*0d90*/  ISETP.GT.U32.AND P6, PT, R2, R6, PT ;  /* 0x000000060200720c */ /* 0x000fc60003fc4070 */
[----:B------:R-:W-:Y:S02]  /*0da0*/  IMAD.MOV R9, RZ, RZ, -R9 ;  /* 0x000000ffff097224 */ /* 0x000fe400078e0a09 */
[--C-:B------:R-:W-:Y:S02]  /*0db0*/  @!P1 IMAD.IADD R5, R5, 0x1, -R2.reuse ;  /* 0x0000000105059824 */ /* 0x100fe400078e0a02 */
[C---:B------:R-:W-:Y:S02]  /*0dc0*/  IMAD R9, R2.reuse, R9, R13 ;  /* 0x0000000902097224 */ /* 0x040fe400078e020d */
[----:B------:R-:W-:Y:S02]  /*0dd0*/  IMAD R10, R2, R10, R11 ;  /* 0x0000000a020a7224 */ /* 0x000fe400078e020b */
[--C-:B------:R-:W-:Y:S01]  /*0de0*/  @!P5 IMAD.IADD R8, R8, 0x1, -R2.reuse ;  /* 0x000000010808d824 */ /* 0x100fe200078e0a02 */
[----:B------:R-:W-:Y:S01]  /*0df0*/  ISETP.GT.U32.AND P1, PT, R2, R9, PT ;  /* 0x000000090200720c */ /* 0x000fe20003f24070 */
[----:B------:R-:W-:Y:S01]  /*0e00*/  @!P6 IMAD.IADD R6, R6, 0x1, -R2 ;  /* 0x000000010606e824 */ /* 0x000fe200078e0a02 */
[----:B------:R-:W-:Y:S01]  /*0e10*/  ISETP.GT.U32.AND P6, PT, R2, R10, PT ;  /* 0x0000000a0200720c */ /* 0x000fe20003fc4070 */
[----:B------:R-:W-:Y:S01]  /*0e20*/  IMAD.HI.U32 R13, R4, R19, RZ ;  /* 0x00000013040d7227 */ /* 0x000fe200078e00ff */
[----:B------:R-:W-:-:S03]  /*0e30*/  ISETP.GE.AND P5, PT, R16, RZ, PT ;  /* 0x000000ff1000720c */ /* 0x000fc60003fa6270 */
[----:B------:R-:W-:Y:S02]  /*0e40*/  VIADD R16, R3, 0x72 ;  /* 0x0000007203107836 */ /* 0x000fe40000000000 */
[----:B------:R-:W-:Y:S01]  /*0e50*/  @!P0 IMAD.MOV R0, RZ, RZ, -R0 ;  /* 0x000000ffff008224 */ /* 0x000fe200078e0a00 */
[----:B------:R-:W-:Y:S01]  /*0e60*/  @!P2 LOP3.LUT R0, RZ, R48, RZ, 0x33, !PT ;  /* 0x00000030ff00a212 */ /* 0x000fe200078e33ff */
[----:B------:R-:W-:Y:S01]  /*0e70*/  IMAD.MOV R13, RZ, RZ, -R13 ;  /* 0x000000ffff0d7224 */ /* 0x000fe200078e0a0d */
[----:B------:R-:W-:Y:S01]  /*0e80*/  ISETP.GE.AND P2, PT, R15, RZ, PT ;  /* 0x000000ff0f00720c */ /* 0x000fe20003f46270 */
[----:B------:R-:W-:Y:S01]  /*0e90*/  @!P1 IMAD.IADD R9, R9, 0x1, -R2 ;  /* 0x0000000109099824 */ /* 0x000fe200078e0a02 */
[----:B------:R-:W-:Y:S01]  /*0ea0*/  IABS R15, R16 ;  /* 0x00000010000f7213 */ /* 0x000fe20000000000 */
[----:B------:R-:W-:Y:S01]  /*0eb0*/  IMAD R13, R2, R13, R19 ;  /* 0x0000000d020d7224 */ /* 0x000fe200078e0213 */
[----:B------:R-:W-:Y:S01]  /*0ec0*/  @!P6 IADD3 R10, R10, -R2, RZ ;  /* 0x800000020a0ae210 */ /* 0x000fe20007ffe0ff */
[----:B------:R-:W-:Y:S01]  /*0ed0*/  VIADD R22, R3, 0x6a ;  /* 0x0000006a03167836 */ /* 0x000fe20000000000 */
[----:B------:R-:W-:Y:S01]  /*0ee0*/  ISETP.GT.U32.AND P6, PT, R2, R9, PT ;  /* 0x000000090200720c */ /* 0x000fe20003fc4070 */
[----:B------:R-:W-:Y:S01]  /*0ef0*/  IMAD.HI.U32 R11, R4, R15, RZ ;  /* 0x0000000f040b7227 */ /* 0x000fe200078e00ff */
[----:B------:R-:W-:-:S02]  /*0f00*/  ISETP.GE.AND P0, PT, R12, RZ, PT ;  /* 0x000000ff0c00720c */ /* 0x000fc40003f06270 */
[----:B------:R-:W-:Y:S01]  /*0f10*/  ISETP.GE.AND P1, PT, R14, RZ, PT ;  /* 0x000000ff0e00720c */ /* 0x000fe20003f26270 */
[----:B------:R-:W-:-:S04]  /*0f20*/  IMAD.HI.U32 R12, R4, R17, RZ ;  /* 0x00000011040c7227 */ /* 0x000fc800078e00ff */
[----:B------:R-:W-:Y:S02]  /*0f30*/  IMAD.MOV R11, RZ, RZ, -R11 ;  /* 0x000000ffff0b7224 */ /* 0x000fe400078e0a0b */
[----:B------:R-:W-:Y:S02]  /*0f40*/  IMAD.MOV R12, RZ, RZ, -R12 ;  /* 0x000000ffff0c7224 */ /* 0x000fe400078e0a0c */
[----:B------:R-:W-:Y:S01]  /*0f50*/  @!P6 IMAD.IADD R9, R9, 0x1, -R2 ;  /* 0x000000010909e824 */ /* 0x000fe200078e0a02 */
[C---:B------:R-:W-:Y:S01]  /*0f60*/  ISETP.GT.U32.AND P6, PT, R2.reuse, R13, PT ;  /* 0x0000000d0200720c */ /* 0x040fe20003fc4070 */
[C---:B------:R-:W-:Y:S01]  /*0f70*/  IMAD R11, R2.reuse, R11, R15 ;  /* 0x0000000b020b7224 */ /* 0x040fe200078e020f */
[----:B------:R-:W-:Y:S01]  /*0f80*/  IABS R15, R21 ;  /* 0x00000015000f7213 */ /* 0x000fe20000000000 */
[----:B------:R-:W-:Y:S01]  /*0f90*/  @!P0 IMAD.MOV R8, RZ, RZ, -R8 ;  /* 0x000000ffff088224 */ /* 0x000fe200078e0a08 */
[C---:B------:R-:W-:Y:S01]  /*0fa0*/  ISETP.GT.U32.AND P0, PT, R2.reuse, R10, PT ;  /* 0x0000000a0200720c */ /* 0x040fe20003f04070 */
[C---:B------:R-:W-:Y:S01]  /*0fb0*/  IMAD R12, R2.reuse, R12, R17 ;  /* 0x0000000c020c7224 */ /* 0x040fe200078e0211 */
[----:B------:R-:W-:Y:S01]  /*0fc0*/  ISETP.GT.U32.AND P4, PT, R2, R11, PT ;  /* 0x0000000b0200720c */ /* 0x000fe20003f84070 */
[----:B------:R-:W-:Y:S01]  /*0fd0*/  IMAD.HI.U32 R14, R4, R15, RZ ;  /* 0x0000000f040e7227 */ /* 0x000fe200078e00ff */
[----:B------:R-:W-:-:S03]  /*0fe0*/  IABS R17, R22 ;  /* 0x0000001600117213 */ /* 0x000fc60000000000 */
[----:B------:R-:W-:Y:S01]  /*0ff0*/  @!P3 IMAD.MOV R5, RZ, RZ, -R5 ;  /* 0x000000ffff05b224 */ /* 0x000fe200078e0a05 */
[----:B------:R-:W-:Y:S01]  /*1000*/  ISETP.GT.U32.AND P3, PT, R2, R12, PT ;  /* 0x0000000c0200720c */ /* 0x000fe20003f64070 */
[----:B------:R-:W-:Y:S02]  /*1010*/  @!P6 IMAD.IADD R13, R13, 0x1, -R2 ;  /* 0x000000010d0de824 */ /* 0x000fe400078e0a02 */
[----:B------:R-:W-:Y:S02]  /*1020*/  IMAD.MOV R14, RZ, RZ, -R14 ;  /* 0x000000ffff0e7224 */ /* 0x000fe400078e0a0e */
[----:B------:R-:W-:Y:S01]  /*1030*/  @!P0 IADD3 R10, R10, -R2, RZ ;  /* 0x800000020a0a8210 */ /* 0x000fe20007ffe0ff */
[----:B------:R-:W-:Y:S01]  /*1040*/  @!P2 IMAD.MOV R6, RZ, RZ, -R6 ;  /* 0x000000ffff06a224 */ /* 0x000fe200078e0a06 */
[C---:B------:R-:W-:Y:S01]  /*1050*/  ISETP.GT.U32.AND P6, PT, R2.reuse, R13, PT ;  /* 0x0000000d0200720c */ /* 0x040fe20003fc4070 */
[----:B------:R-:W-:Y:S01]  /*1060*/  IMAD R14, R2, R14, R15 ;  /* 0x0000000e020e7224 */ /* 0x000fe200078e020f */
[----:B------:R-:W-:Y:S01]  /*1070*/  ISETP.GE.AND P0, PT, R18, RZ, PT ;  /* 0x000000ff1200720c */ /* 0x000fe20003f06270 */
[----:B------:R-:W-:Y:S01]  /*1080*/  IMAD.HI.U32 R15, R4, R17, RZ ;  /* 0x00000011040f7227 */ /* 0x000fe200078e00ff */
[----:B------:R-:W-:-:S03]  /*1090*/  ISETP.GE.AND P2, PT, R16, RZ, PT ;  /* 0x000000ff1000720c */ /* 0x000fc60003f46270 */
[--C-:B------:R-:W-:Y:S01]  /*10a0*/  @!P4 IMAD.IADD R11, R11, 0x1, -R2.reuse ;  /* 0x000000010b0bc824 */ /* 0x100fe200078e0a02 */
[----:B------:R-:W-:Y:S01]  /*10b0*/  ISETP.GE.AND P4, PT, R20, RZ, PT ;  /* 0x000000ff1400720c */ /* 0x000fe20003f86270 */
[----:B------:R-:W-:Y:S02]  /*10c0*/  VIADD R18, R3, 0x68 ;  /* 0x0000006803127836 */ /* 0x000fe40000000000 */
[----:B------:R-:W-:Y:S02]  /*10d0*/  IMAD.MOV R15, RZ, RZ, -R15 ;  /* 0x000000ffff0f7224 */ /* 0x000fe400078e0a0f */
[----:B------:R-:W-:Y:S01]  /*10e0*/  @!P3 IMAD.IADD R12, R12, 0x1, -R2 ;  /* 0x000000010c0cb824 */ /* 0x000fe200078e0a02 */
[C---:B------:R-:W-:Y:S01]  /*10f0*/  ISETP.GT.U32.AND P3, PT, R2.reuse, R11, PT ;  /* 0x0000000b0200720c */ /* 0x040fe20003f64070 */
[----:B------:R-:W-:Y:S01]  /*1100*/  @!P1 IMAD.MOV R10, RZ, RZ, -R10 ;  /* 0x000000ffff0a9224 */ /* 0x000fe200078e0a0a */
[----:B------:R-:W-:Y:S01]  /*1110*/  IABS R19, R18 ;  /* 0x0000001200137213 */ /* 0x000fe20000000000 */
[C---:B------:R-:W-:Y:S01]  /*1120*/  IMAD R15, R2.reuse, R15, R17 ;  /* 0x0000000f020f7224 */ /* 0x040fe200078e0211 */
[----:B------:R-:W-:Y:S01]  /*1130*/  ISETP.GT.U32.AND P1, PT, R2, R14, PT ;  /* 0x0000000e0200720c */ /* 0x000fe20003f24070 */
[----:B------:R-:W-:-:S02]  /*1140*/  @!P6 IMAD.IADD R13, R13, 0x1, -R2 ;  /* 0x000000010d0de824 */ /* 0x000fc400078e0a02 */
[----:B------:R-:W-:Y:S01]  /*1150*/  IMAD.HI.U32 R16, R4, R19, RZ ;  /* 0x0000001304107227 */ /* 0x000fe200078e00ff */
[----:B------:R-:W-:-:S03]  /*1160*/  ISETP.GT.U32.AND P6, PT, R2, R15, PT ;  /* 0x0000000f0200720c */ /* 0x000fc60003fc4070 */
[----:B------:R-:W-:Y:S01]  /*1170*/  @!P5 IMAD.MOV R9, RZ, RZ, -R9 ;  /* 0x000000ffff09d224 */ /* 0x000fe200078e0a09 */
[----:B------:R-:W-:Y:S01]  /*1180*/  ISETP.GT.U32.AND P5, PT, R2, R12, PT ;  /* 0x0000000c0200720c */ /* 0x000fe20003fa4070 */
[----:B------:R-:W-:Y:S01]  /*1190*/  IMAD.MOV R16, RZ, RZ, -R16 ;  /* 0x000000ffff107224 */ /* 0x000fe200078e0a10 */
[----:B------:R-:W-:Y:S01]  /*11a0*/  @!P3 IADD3 R11, R11, -R2, RZ ;  /* 0x800000020b0bb210 */ /* 0x000fe20007ffe0ff */
[----:B------:R-:W-:Y:S01]  /*11b0*/  VIADD R24, R3, 0x62 ;  /* 0x0000006203187836 */ /* 0x000fe20000000000 */
[----:B------:R-:W-:Y:S01]  /*11c0*/  ISETP.GE.AND P3, PT, R21, RZ, PT ;  /* 0x000000ff1500720c */ /* 0x000fe20003f66270 */
[--C-:B------:R-:W-:Y:S01]  /*11d0*/  @!P1 IMAD.IADD R14, R14, 0x1, -R2.reuse ;  /* 0x000000010e0e9824 */ /* 0x100fe200078e0a02 */
[----:B------:R-:W-:Y:S01]  /*11e0*/  ISETP.GE.AND P1, PT, R18, RZ, PT ;  /* 0x000000ff1200720c */ /* 0x000fe20003f26270 */
[C---:B------:R-:W-:Y:S01]  /*11f0*/  IMAD R16, R2.reuse, R16, R19 ;  /* 0x0000001002107224 */ /* 0x040fe200078e0213 */
[----:B------:R-:W-:Y:S01]  /*1200*/  IABS R25, R24 ;  /* 0x0000001800197213 */ /* 0x000fe20000000000 */
[----:B------:R-:W-:Y:S01]  /*1210*/  @!P2 IMAD.MOV R11, RZ, RZ, -R11 ;  /* 0x000000ffff0ba224 */ /* 0x000fe200078e0a0b */
[----:B------:R-:W-:Y:S01]  /*1220*/  @!P6 IADD3 R15, R15, -R2, RZ ;  /* 0x800000020f0fe210 */ /* 0x000fe20007ffe0ff */
[----:B------:R-:W-:Y:S01]  /*1230*/  VIADD R20, R3, 0x66 ;  /* 0x0000006603147836 */ /* 0x000fe20000000000 */
[----:B------:R-:W-:Y:S01]  /*1240*/  ISETP.GT.U32.AND P6, PT, R2, R14, PT ;  /* 0x0000000e0200720c */ /* 0x000fe20003fc4070 */
[----:B------:R-:W-:Y:S01]  /*1250*/  @!P5 IMAD.IADD R12, R12, 0x1, -R2 ;  /* 0x000000010c0cd824 */ /* 0x000fe200078e0a02 */
[----:B------:R-:W-:Y:S01]  /*1260*/  ISETP.GT.U32.AND P2, PT, R2, R16, PT ;  /* 0x000000100200720c */ /* 0x000fe20003f44070 */
[----:B------:R-:W-:Y:S01]  /*1270*/  IMAD.HI.U32 R19, R4, R25, RZ ;  /* 0x0000001904137227 */ /* 0x000fe200078e00ff */
[----:B------:R-:W-:-:S02]  /*1280*/  ISETP.GE.AND P5, PT, R22, RZ, PT ;  /* 0x000000ff1600720c */ /* 0x000fc40003fa6270 */
[----:B------:R-:W-:Y:S01]  /*1290*/  IABS R21, R20 ;  /* 0x0000001400157213 */ /* 0x000fe20000000000 */
[----:B------:R-:W-:Y:S01]  /*12a0*/  @!P0 IMAD.MOV R12, RZ, RZ, -R12 ;  /* 0x000000ffff0c8224 */ /* 0x000fe200078e0a0c */
[----:B------:R-:W-:Y:S01]  /*12b0*/  ISETP.GT.U32.AND P0, PT, R2, R15, PT ;  /* 0x0000000f0200720c */ /* 0x000fe20003f04070 */
[----:B------:R-:W-:Y:S01]  /*12c0*/  VIADD R22, R3, 0x64 ;  /* 0x0000006403167836 */ /* 0x000fe20000000000 */
[----:B------:R-:W-:Y:S01]  /*12d0*/  IADD3 R19, -R19, RZ, RZ ;  /* 0x000000ff13137210 */ /* 0x000fe20007ffe1ff */
[----:B------:R-:W-:-:S03]  /*12e0*/  IMAD.HI.U32 R17, R4, R21, RZ ;  /* 0x0000001504117227 */ /* 0x000fc600078e00ff */
[----:B------:R-:W-:Y:S01]  /*12f0*/  IABS R23, R22 ;  /* 0x0000001600177213 */ /* 0x000fe20000000000 */
[--C-:B------:R-:W-:Y:S02]  /*1300*/  @!P6 IMAD.IADD R14, R14, 0x1, -R2.reuse ;  /* 0x000000010e0ee824 */ /* 0x100fe400078e0a02 */
[----:B------:R-:W-:Y:S01]  /*1310*/  @!P2 IMAD.IADD R16, R16, 0x1, -R2 ;  /* 0x000000011010a824 */ /* 0x000fe200078e0a02 */
[----:B------:R-:W-:Y:S01]  /*1320*/  ISETP.GE.AND P2, PT, R24, RZ, PT ;  /* 0x000000ff1800720c */ /* 0x000fe20003f46270 */
[----:B------:R-:W-:Y:S02]  /*1330*/  @!P3 IMAD.MOV R14, RZ, RZ, -R14 ;  /* 0x000000ffff0eb224 */ /* 0x000fe400078e0a0e */
[----:B------:R-:W-:Y:S01]  /*1340*/  IMAD.HI.U32 R18, R4, R23, RZ ;  /* 0x0000001704127227 */ /* 0x000fe200078e00ff */
[----:B------:R-:W-:-:S03]  /*1350*/  ISETP.GT.U32.AND P3, PT, R2, R16, PT ;  /* 0x000000100200720c */ /* 0x000fc60003f64070 */
[----:B------:R-:W-:Y:S01]  /*1360*/  @!P0 IMAD.IADD R15, R15, 0x1, -R2 ;  /* 0x000000010f0f8824 */ /* 0x000fe200078e0a02 */
[----:B------:R-:W-:Y:S01]  /*1370*/  ISETP.GE.AND P0, PT, R22, RZ, PT ;  /* 0x000000ff1600720c */ /* 0x000fe20003f06270 */
[----:B------:R-:W-:Y:S02]  /*1380*/  IMAD.MOV R17, RZ, RZ, -R17 ;  /* 0x000000ffff117224 */ /* 0x000fe400078e0a11 */
[----:B------:R-:W-:Y:S01]  /*1390*/  IMAD.MOV R18, RZ, RZ, -R18 ;  /* 0x000000ffff127224 */ /* 0x000fe200078e0a12 */
[----:B------:R-:W-:Y:S01]  /*13a0*/  @!P5 IADD3 R15, -R15, RZ, RZ ;  /* 0x000000ff0f0fd210 */ /* 0x000fe20007ffe1ff */
[----:B------:R-:W-:Y:S02]  /*13b0*/  VIADD R22, R3, 0x60 ;  /* 0x0000006003167836 */ /* 0x000fe40000000000 */
[C---:B------:R-:W-:Y:S02]  /*13c0*/  IMAD R17, R2.reuse, R17, R21 ;  /* 0x0000001102117224 */ /* 0x040fe400078e0215 */
[C---:B------:R-:W-:Y:S01]  /*13d0*/  IMAD R18, R2.reuse, R18, R23 ;  /* 0x0000001202127224 */ /* 0x040fe200078e0217 */
[----:B------:R-:W-:Y:S01]  /*13e0*/  IABS R21, R22 ;  /* 0x0000001600157213 */ /* 0x000fe20000000000 */
[C---:B------:R-:W-:Y:S01]  /*13f0*/  IMAD R19, R2.reuse, R19, R25 ;  /* 0x0000001302137224 */ /* 0x040fe200078e0219 */
[----:B------:R-:W-:Y:S01]  /*1400*/  ISETP.GT.U32.AND P6, PT, R2, R17, PT ;  /* 0x000000110200720c */ /* 0x000fe20003fc4070 */
[----:B------:R-:W-:Y:S01]  /*1410*/  @!P4 IMAD.MOV R13, RZ, RZ, -R13 ;  /* 0x000000ffff0dc224 */ /* 0x000fe200078e0a0d */
[----:B------:R-:W-:Y:S01]  /*1420*/  ISETP.GE.AND P4, PT, R20, RZ, PT ;  /* 0x000000ff1400720c */ /* 0x000fe20003f86270 */
[----:B------:R-:W-:Y:S01]  /*1430*/  @!P3 IMAD.IADD R16, R16, 0x1, -R2 ;  /* 0x000000011010b824 */ /* 0x000fe200078e0a02 */
[----:B------:R-:W-:Y:S01]  /*1440*/  ISETP.GT.U32.AND P5, PT, R2, R18, PT ;  /* 0x000000120200720c */ /* 0x000fe20003fa4070 */
[----:B------:R-:W-:Y:S01]  /*1450*/  IMAD.HI.U32 R20, R4, R21, RZ ;  /* 0x0000001504147227 */ /* 0x000fe200078e00ff */
[----:B------:R-:W-:-:S03]  /*1460*/  ISETP.GT.U32.AND P3, PT, R2, R19, PT ;  /* 0x000000130200720c */ /* 0x000fc60003f64070 */
[----:B------:R-:W-:Y:S02]  /*1470*/  IMAD.MOV R20, RZ, RZ, -R20 ;  /* 0x000000ffff147224 */ /* 0x000fe400078e0a14 */
[C---:B------:R-:W-:Y:S02]  /*1480*/  VIADD R28, R3.reuse, 0x5a ;  /* 0x0000005a031c7836 */ /* 0x040fe40000000000 */
[----:B------:R-:W-:Y:S02]  /*1490*/  IMAD R20, R2, R20, R21 ;  /* 0x0000001402147224 */ /* 0x000fe400078e0215 */
[----:B------:R-:W-:Y:S01]  /*14a0*/  VIADD R24, R3, 0x5e ;  /* 0x0000005e03187836 */ /* 0x000fe20000000000 */
[----:B------:R-:W-:Y:S01]  /*14b0*/  IABS R29, R28 ;  /* 0x0000001c001d7213 */ /* 0x000fe20000000000 */
[--C-:B------:R-:W-:Y:S01]  /*14c0*/  @!P5 IMAD.IADD R18, R18, 0x1, -R2.reuse ;  /* 0x000000011212d824 */ /* 0x100fe200078e0a02 */
[----:B------:R-:W-:Y:S01]  /*14d0*/  ISETP.GT.U32.AND P5, PT, R2, R20, PT ;  /* 0x000000140200720c */ /* 0x000fe20003fa4070 */
[--C-:B------:R-:W-:Y:S01]  /*14e0*/  @!P3 IMAD.IADD R19, R19, 0x1, -R2.reuse ;  /* 0x000000011313b824 */ /* 0x100fe200078e0a02 */
[----:B------:R-:W-:Y:S01]  /*14f0*/  IABS R25, R24 ;  /* 0x0000001800197213 */ /* 0x000fe20000000000 */
[----:B------:R-:W-:-:S02]  /*1500*/  @!P6 IMAD.IADD R17, R17, 0x1, -R2 ;  /* 0x000000011111e824 */ /* 0x000fc400078e0a02 */
[----:B------:R-:W-:Y:S01]  /*1510*/  IMAD.HI.U32 R23, R4, R29, RZ ;  /* 0x0000001d04177227 */ /* 0x000fe200078e00ff */
[C---:B------:R-:W-:Y:S02]  /*1520*/  ISETP.GT.U32.AND P3, PT, R2.reuse, R19, PT ;  /* 0x000000130200720c */ /* 0x040fe40003f64070 */
[C---:B------:R-:W-:Y:S01]  /*1530*/  ISETP.GT.U32.AND P6, PT, R2.reuse, R17, PT ;  /* 0x000000110200720c */ /* 0x040fe20003fc4070 */
[----:B------:R-:W-:Y:S01]  /*1540*/  @!P1 IMAD.MOV R16, RZ, RZ, -R16 ;  /* 0x000000ffff109224 */ /* 0x000fe200078e0a10 */
[----:B------:R-:W-:Y:S01]  /*1550*/  ISETP.GT.U32.AND P1, PT, R2, R18, PT ;  /* 0x000000120200720c */ /* 0x000fe20003f24070 */
[----:B------:R-:W-:-:S04]  /*1560*/  IMAD.HI.U32 R21, R4, R25, RZ ;  /* 0x0000001904157227 */ /* 0x000fc800078e00ff */
[--C-:B------:R-:W-:Y:S02]  /*1570*/  @!P5 IMAD.IADD R20, R20, 0x1, -R2.reuse ;  /* 0x000000011414d824 */ /* 0x100fe400078e0a02 */
[----:B------:R-:W-:Y:S02]  /*1580*/  IMAD.MOV R23, RZ, RZ, -R23 ;  /* 0x000000ffff177224 */ /* 0x000fe400078e0a17 */
[----:B------:R-:W-:Y:S01]  /*1590*/  VIADD R26, R3, 0x5c ;  /* 0x0000005c031a7836 */ /* 0x000fe20000000000 */
[C---:B------:R-:W-:Y:S01]  /*15a0*/  ISETP.GT.U32.AND P5, PT, R2.reuse, R20, PT ;  /* 0x000000140200720c */ /* 0x040fe20003fa4070 */
[----:B------:R-:W-:Y:S02]  /*15b0*/  IMAD.MOV R21, RZ, RZ, -R21 ;  /* 0x000000ffff157224 */ /* 0x000fe400078e0a15 */
[----:B------:R-:W-:Y:S01]  /*15c0*/  @!P3 IMAD.IADD R19, R19, 0x1, -R2 ;  /* 0x000000011313b824 */ /* 0x000fe200078e0a02 */
[----:B------:R-:W-:Y:S01]  /*15d0*/  IABS R27, R26 ;  /* 0x0000001a001b7213 */ /* 0x000fe20000000000 */
[----:B------:R-:W-:-:S02]  /*15e0*/  IMAD R23, R2, R23, R29 ;  /* 0x0000001702177224 */ /* 0x000fc400078e021d */
[C---:B------:R-:W-:Y:S01]  /*15f0*/  IMAD R21, R2.reuse, R21, R25 ;  /* 0x0000001502157224 */ /* 0x040fe200078e0219 */
[----:B------:R-:W-:Y:S01]  /*1600*/  @!P2 IADD3 R19, -R19, RZ, RZ ;  /* 0x000000ff1313a210 */ /* 0x000fe20007ffe1ff */
[----:B------:R-:W-:Y:S01]  /*1610*/  VIADD R30, R3, 0x58 ;  /* 0x00000058031e7836 */ /* 0x000fe20000000000 */
[----:B------:R-:W-:Y:S01]  /*1620*/  ISETP.GT.U32.AND P2, PT, R2, R23, PT ;  /* 0x000000170200720c */ /* 0x000fe20003f44070 */
[--C-:B------:R-:W-:Y:S01]  /*1630*/  @!P6 IMAD.IADD R17, R17, 0x1, -R2.reuse ;  /* 0x000000011111e824 */ /* 0x100fe200078e0a02 */
[----:B------:R-:W-:Y:S01]  /*1640*/  ISETP.GE.AND P6, PT, R22, RZ, PT ;  /* 0x000000ff1600720c */ /* 0x000fe20003fc6270 */
[----:B------:R-:W-:Y:S01]  /*1650*/  @!P1 IMAD.IADD R18, R18, 0x1, -R2 ;  /* 0x0000000112129824 */ /* 0x000fe200078e0a02 */
[----:B------:R-:W-:Y:S01]  /*1660*/  ISETP.GT.U32.AND P1, PT, R2, R21, PT ;  /* 0x000000150200720c */ /* 0x000fe20003f24070 */
[----:B------:R-:W-:Y:S01]  /*1670*/  IMAD.HI.U32 R22, R4, R27, RZ ;  /* 0x0000001b04167227 */ /* 0x000fe200078e00ff */
[----:B------:R-:W-:-:S03]  /*1680*/  IABS R25, R30 ;  /* 0x0000001e00197213 */ /* 0x000fc60000000000 */
[----:B------:R-:W-:Y:S01]  /*1690*/  @!P5 IMAD.IADD R20, R20, 0x1, -R2 ;  /* 0x000000011414d824 */ /* 0x000fe200078e0a02 */
[----:B------:R-:W-:Y:S01]  /*16a0*/  IADD3 R22, -R22, RZ, RZ ;  /* 0x000000ff16167210 */ /* 0x000fe20007ffe1ff */
[----:B------:R-:W-:Y:S01]  /*16b0*/  @!P4 IMAD.MOV R17, RZ, RZ, -R17 ;  /* 0x000000ffff11c224 */ /* 0x000fe200078e0a11 */
[----:B------:R-:W-:Y:S01]  /*16c0*/  ISETP.GE.AND P5, PT, R28, RZ, PT ;  /* 0x000000ff1c00720c */ /* 0x000fe20003fa6270 */
[----:B------:R-:W-:Y:S01]  /*16d0*/  VIADD R28, R3, 0x56 ;  /* 0x00000056031c7836 */ /* 0x000fe20000000000 */
[----:B------:R-:W-:Y:S01]  /*16e0*/  ISETP.GE.AND P4, PT, R24, RZ, PT ;  /* 0x000000ff1800720c */ /* 0x000fe20003f86270 */
[----:B------:R-:W-:Y:S01]  /*16f0*/  IMAD.HI.U32 R24, R4, R25, RZ ;  /* 0x0000001904187227 */ /* 0x000fe200078e00ff */
[----:B------:R-:W-:-:S03]  /*1700*/  @!P6 IADD3 R20, -R20, RZ, RZ ;  /* 0x000000ff1414e210 */ /* 0x000fc60007ffe1ff */
[C---:B------:R-:W-:Y:S01]  /*1710*/  IMAD R22, R2.reuse, R22, R27 ;  /* 0x0000001602167224 */ /* 0x040fe200078e021b */
[----:B------:R-:W-:Y:S01]  /*1720*/  IABS R27, R28 ;  /* 0x0000001c001b7213 */ /* 0x000fe20000000000 */
[----:B------:R-:W-:Y:S02]  /*1730*/  @!P2 IMAD.IADD R23, R23, 0x1, -R2 ;  /* 0x000000011717a824 */ /* 0x000fe400078e0a02 */
[----:B------:R-:W-:Y:S01]  /*1740*/  IMAD.MOV R24, RZ, RZ, -R24 ;  /* 0x000000ffff187224 */ /* 0x000fe200078e0a18 */
[C---:B------:R-:W-:Y:S01]  /*1750*/  ISETP.GT.U32.AND P3, PT, R2.reuse, R22, PT ;  /* 0x000000160200720c */ /* 0x040fe20003f64070 */
[----:B------:R-:W-:Y:S01]  /*1760*/  @!P1 IMAD.IADD R21, R21, 0x1, -R2 ;  /* 0x0000000115159824 */ /* 0x000fe200078e0a02 */
[C---:B------:R-:W-:Y:S01]  /*1770*/  ISETP.GT.U32.AND P2, PT, R2.reuse, R23, PT ;  /* 0x000000170200720c */ /* 0x040fe20003f44070 */
[----:B------:R-:W-:Y:S02]  /*1780*/  VIADD R32, R3, 0x54 ;  /* 0x0000005403207836 */ /* 0x000fe40000000000 */
[C---:B------:R-:W-:Y:S01]  /*1790*/  IMAD R24, R2.reuse, R24, R25 ;  /* 0x0000001802187224 */ /* 0x040fe200078e0219 */
[----:B------:R-:W-:Y:S01]  /*17a0*/  ISETP.GT.U32.AND P1, PT, R2, R21, PT ;  /* 0x000000150200720c */ /* 0x000fe20003f24070 */
[----:B------:R-:W-:Y:S01]  /*17b0*/  IMAD.HI.U32 R25, R4, R27, RZ ;  /* 0x0000001b04197227 */ /* 0x000fe200078e00ff */
[----:B------:R-:W-:-:S02]  /*17c0*/  IABS R29, R32 ;  /* 0x00000020001d7213 */ /* 0x000fc40000000000 */
[----:B------:R-:W-:Y:S01]  /*17d0*/  ISETP.GT.U32.AND P6, PT, R2, R24, PT ;  /* 0x000000180200720c */ /* 0x000fe20003fc4070 */
[----:B------:R-:W-:Y:S02]  /*17e0*/  IMAD.MOV R25, RZ, RZ, -R25 ;  /* 0x000000ffff197224 */ /* 0x000fe400078e0a19 */
[----:B------:R-:W-:Y:S01]  /*17f0*/  @!P0 IMAD.MOV R18, RZ, RZ, -R18 ;  /* 0x000000ffff128224 */ /* 0x000fe200078e0a12 */
[----:B------:R-:W-:Y:S01]  /*1800*/  ISETP.GE.AND P0, PT, R26, RZ, PT ;  /* 0x000000ff1a00720c */ /* 0x000fe20003f06270 */
[----:B------:R-:W-:Y:S02]  /*1810*/  IMAD R25, R2, R25, R27 ;  /* 0x0000001902197224 */ /* 0x000fe400078e021b */
[----:B------:R-:W-:-:S04]  /*1820*/  IMAD.HI.U32 R26, R4, R29, RZ ;  /* 0x0000001d041a7227 */ /* 0x000fc800078e00ff */
[----:B------:R-:W-:Y:S01]  /*1830*/  @!P2 IMAD.IADD R23, R23, 0x1, -R2 ;  /* 0x000000011717a824 */ /* 0x000fe200078e0a02 */
[----:B------:R-:W-:Y:S01]  /*1840*/  ISETP.GT.U32.AND P2, PT, R2, R25, PT ;  /* 0x000000190200720c */ /* 0x000fe20003f44070 */
[----:B------:R-:W-:Y:S02]  /*1850*/  IMAD.MOV R26, RZ, RZ, -R26 ;  /* 0x000000ffff1a7224 */ /* 0x000fe400078e0a1a */
[--C-:B------:R-:W-:Y:S01]  /*1860*/  @!P1 IMAD.IADD R21, R21, 0x1, -R2.reuse ;  /* 0x0000000115159824 */ /* 0x100fe200078e0a02 */
[----:B------:R-:W-:Y:S01]  /*1870*/  ISETP.GE.AND P1, PT, R30, RZ, PT ;  /* 0x000000ff1e00720c */ /* 0x000fe20003f26270 */
[----:B------:R-:W-:Y:S02]  /*1880*/  VIADD R30, R3, 0x52 ;  /* 0x00000052031e7836 */ /* 0x000fe40000000000 */
[--C-:B------:R-:W-:Y:S01]  /*1890*/  @!P6 IMAD.IADD R24, R24, 0x1, -R2.reuse ;  /* 0x000000011818e824 */ /* 0x100fe200078e0a02 */
[----:B------:R-:W-:Y:S01]  /*18a0*/  @!P4 IADD3 R21, -R21, RZ, RZ ;  /* 0x000000ff1515c210 */ /* 0x000fe20007ffe1ff */
[C---:B------:R-:W-:Y:S01]  /*18b0*/  IMAD R26, R2.reuse, R26, R29 ;  /* 0x0000001a021a7224 */ /* 0x040fe200078e021d */
[----:B------:R-:W-:Y:S01]  /*18c0*/  IABS R31, R30 ;  /* 0x0000001e001f7213 */ /* 0x000fe20000000000 */
[----:B------:R-:W-:Y:S01]  /*18d0*/  @!P5 IMAD.MOV R23, RZ, RZ, -R23 ;  /* 0x000000ffff17d224 */ /* 0x000fe200078e0a17 */
[----:B------:R-:W-:Y:S01]  /*18e0*/  ISETP.GT.U32.AND P4, PT, R2, R24, PT ;  /* 0x000000180200720c */ /* 0x000fe20003f84070 */
[--C-:B------:R-:W-:Y:S01]  /*18f0*/  @!P3 IMAD.IADD R22, R22, 0x1, -R2.reuse ;  /* 0x000000011616b824 */ /* 0x100fe200078e0a02 */
[----:B------:R-:W-:Y:S01]  /*1900*/  ISETP.GT.U32.AND P5, PT, R2, R26, PT ;  /* 0x0000001a0200720c */ /* 0x000fe20003fa4070 */
[----:B------:R-:W-:Y:S01]  /*1910*/  @!P2 IMAD.IADD R25, R25, 0x1, -R2 ;  /* 0x000000011919a824 */ /* 0x000fe200078e0a02 */
[----:B------:R-:W-:Y:S01]  /*1920*/  ISETP.GE.AND P6, PT, R32, RZ, PT ;  /* 0x000000ff2000720c */ /* 0x000fe20003fc6270 */
[----:B------:R-:W-:Y:S01]  /*1930*/  IMAD.HI.U32 R27, R4, R31, RZ ;  /* 0x0000001f041b7227 */ /* 0x000fe200078e00ff */
[----:B------:R-:W-:-:S02]  /*1940*/  ISETP.GT.U32.AND P3, PT, R2, R22, PT ;  /* 0x000000160200720c */ /* 0x000fc40003f64070 */
[----:B------:R-:W-:Y:S01]  /*1950*/  ISETP.GT.U32.AND P2, PT, R2, R25, PT ;  /* 0x000000190200720c */ /* 0x000fe20003f44070 */
[----:B------:R-:W-:Y:S02]  /*1960*/  IMAD.MOV R27, RZ, RZ, -R27 ;  /* 0x000000ffff1b7224 */ /* 0x000fe400078e0a1b */
[----:B------:R-:W-:Y:S02]  /*1970*/  VIADD R29, R3, 0x4e ;  /* 0x0000004e031d7836 */ /* 0x000fe40000000000 */
[--C-:B------:R-:W-:Y:S02]  /*1980*/  @!P4 IMAD.IADD R24, R24, 0x1, -R2.reuse ;  /* 0x000000011818c824 */ /* 0x100fe400078e0a02 */
[----:B------:R-:W-:Y:S01]  /*1990*/  IMAD R27, R2, R27, R31 ;  /* 0x0000001b021b7224 */ /* 0x000fe200078e021f */
[----:B------:R-:W-:Y:S01]  /*19a0*/  IABS R33, R29 ;  /* 0x0000001d00217213 */ /* 0x000fe20000000000 */
[----:B------:R-:W-:Y:S02]  /*19b0*/  @!P5 IMAD.IADD R26, R26, 0x1, -R2 ;  /* 0x000000011a1ad824 */ /* 0x000fe400078e0a02 */
[----:B------:R-:W-:Y:S01]  /*19c0*/  @!P1 IMAD.MOV R24, RZ, RZ, -R24 ;  /* 0x000000ffff189224 */ /* 0x000fe200078e0a18 */
[----:B------:R-:W-:Y:S01]  /*19d0*/  ISETP.GT.U32.AND P1, PT, R2, R27, PT ;  /* 0x0000001b0200720c */ /* 0x000fe20003f24070 */
[--C-:B------:R-:W-:Y:S01]  /*19e0*/  @!P3 IMAD.IADD R22, R22, 0x1, -R2.reuse ;  /* 0x000000011616b824 */ /* 0x100fe200078e0a02 */
[----:B------:R-:W-:Y:S01]  /*19f0*/  ISETP.GT.U32.AND P5, PT, R2, R26, PT ;  /* 0x0000001a0200720c */ /* 0x000fe20003fa4070 */
[----:B------:R-:W-:Y:S01]  /*1a00*/  @!P2 IMAD.IADD R25, R25, 0x1, -R2 ;  /* 0x000000011919a824 */ /* 0x000fe200078e0a02 */
[----:B------:R-:W-:Y:S01]  /*1a10*/  ISETP.GE.AND P3, PT, R28, RZ, PT ;  /* 0x000000ff1c00720c */ /* 0x000fe20003f66270 */
[----:B------:R-:W-:Y:S01]  /*1a20*/  VIADD R28, R3, 0x50 ;  /* 0x00000050031c7836 */ /* 0x000fe20000000000 */
[----:B------:R-:W-:Y:S01]  /*1a30*/  ISETP.GE.AND P2, PT, R29, RZ, PT ;  /* 0x000000ff1d00720c */ /* 0x000fe20003f46270 */
[----:B------:R-:W-:-:S03]  /*1a40*/  IMAD.HI.U32 R29, R4, R33, RZ ;  /* 0x00000021041d7227 */ /* 0x000fc600078e00ff */
[----:B------:R-:W-:Y:S01]  /*1a50*/  ISETP.GE.AND P4, PT, R28, RZ, PT ;  /* 0x000000ff1c00720c */ /* 0x000fe20003f86270 */
[----:B------:R-:W-:Y:S01]  /*1a60*/  @!P0 IMAD.MOV R22, RZ, RZ, -R22 ;  /* 0x000000ffff168224 */ /* 0x000fe200078e0a16 */
[----:B------:R-:W-:Y:S01]  /*1a70*/  ISETP.GE.AND P0, PT, R30, RZ, PT ;  /* 0x000000ff1e00720c */ /* 0x000fe20003f06270 */
[----:B------:R-:W-:Y:S01]  /*1a80*/  IMAD.MOV R29, RZ, RZ, -R29 ;  /* 0x000000ffff1d7224 */ /* 0x000fe200078e0a1d */
[----:B------:R-:W-:Y:S01]  /*1a90*/  IADD3 R30, R3, 0x4c, RZ ;  /* 0x0000004c031e7810 */ /* 0x000fe20007ffe0ff */
[----:B------:R-:W-:Y:S01]  /*1aa0*/  @!P1 IMAD.IADD R27, R27, 0x1, -R2 ;  /* 0x000000011b1b9824 */ /* 0x000fe200078e0a02 */
[----:B------:R-:W-:Y:S01]  /*1ab0*/  IABS R28, R28 ;  /* 0x0000001c001c7213 */ /* 0x000fe20000000000 */
[----:B------:R-:W-:Y:S01]  /*1ac0*/  IMAD R29, R2, R29, R33 ;  /* 0x0000001d021d7224 */ /* 0x000fe200078e0221 */
[----:B------:R-:W-:Y:S01]  /*1ad0*/  @!P5 IADD3 R26, R26, -R2, RZ ;  /* 0x800000021a1ad210 */ /* 0x000fe20007ffe0ff */
[----:B------:R-:W-:Y:S01]  /*1ae0*/  @!P3 IMAD.MOV R25, RZ, RZ, -R25 ;  /* 0x000000ffff19b224 */ /* 0x000fe200078e0a19 */
[----:B------:R-:W-:Y:S01]  /*1af0*/  IABS R35, R30 ;  /* 0x0000001e00237213 */ /* 0x000fe20000000000 */
[----:B------:R-:W-:Y:S01]  /*1b00*/  IMAD.MOV.U32 R31, RZ, RZ, R28 ;  /* 0x000000ffff1f7224 */ /* 0x000fe200078e001c */
[----:B------:R-:W-:Y:S01]  /*1b10*/  ISETP.GE.AND P3, PT, R30, RZ, PT ;  /* 0x000000ff1e00720c */ /* 0x000fe20003f66270 */
[----:B------:R-:W-:Y:S01]  /*1b20*/  @!P6 IMAD.MOV R26, RZ, RZ, -R26 ;  /* 0x000000ffff1ae224 */ /* 0x000fe200078e0a1a */
[----:B------:R-:W-:Y:S01]  /*1b30*/  ISETP.GT.U32.AND P1, PT, R2, R27, PT ;  /* 0x0000001b0200720c */ /* 0x000fe20003f24070 */
[----:B------:R-:W-:Y:S01]  /*1b40*/  IMAD.HI.U32 R30, R4, R35, RZ ;  /* 0x00000023041e7227 */ /* 0x000fe200078e00ff */
[----:B------:R-:W-:-:S03]  /*1b50*/  ISETP.GT.U32.AND P6, PT, R2, R29, PT ;  /* 0x0000001d0200720c */ /* 0x000fc60003fc4070 */
[----:B------:R-:W-:-:S04]  /*1b60*/  IMAD.HI.U32 R28, R4, R31, RZ ;  /* 0x0000001f041c7227 */ /* 0x000fc800078e00ff */
[----:B------:R-:W-:Y:S02]  /*1b70*/  IMAD.MOV R30, RZ, RZ, -R30 ;  /* 0x000000ffff1e7224 */ /* 0x000fe400078e0a1e */
[----:B------:R-:W-:Y:S02]  /*1b80*/  IMAD.MOV R28, RZ, RZ, -R28 ;  /* 0x000000ffff1c7224 */ /* 0x000fe400078e0a1c */
[C---:B------:R-:W-:Y:S01]  /*1b90*/  IMAD R30, R2.reuse, R30, R35 ;  /* 0x0000001e021e7224 */ /* 0x040fe200078e0223 */
[----:B------:R-:W-:Y:S01]  /*1ba0*/  @!P1 IADD3 R27, R27, -R2, RZ ;  /* 0x800000021b1b9210 */ /* 0x000fe20007ffe0ff */
[C---:B------:R-:W-:Y:S02]  /*1bb0*/  IMAD R28, R2.reuse, R28, R31 ;  /* 0x0000001c021c7224 */ /* 0x040fe400078e021f */
[----:B------:R-:W-:Y:S01]  /*1bc0*/  VIADD R34, R3, 0x4a ;  /* 0x0000004a03227836 */ /* 0x000fe20000000000 */
[C---:B------:R-:W-:Y:S01]  /*1bd0*/  ISETP.GT.U32.AND P1, PT, R2.reuse, R30, PT ;  /* 0x0000001e0200720c */ /* 0x040fe20003f24070 */
[----:B------:R-:W-:Y:S01]  /*1be0*/  @!P6 IMAD.IADD R29, R29, 0x1, -R2 ;  /* 0x000000011d1de824 */ /* 0x000fe200078e0a02 */
[C---:B------:R-:W-:Y:S01]  /*1bf0*/  ISETP.GT.U32.AND P5, PT, R2.reuse, R28, PT ;  /* 0x0000001c0200720c */ /* 0x040fe20003fa4070 */
[C---:B------:R-:W-:Y:S01]  /*1c00*/  VIADD R36, R3.reuse, 0x48 ;  /* 0x0000004803247836 */ /* 0x040fe20000000000 */
[----:B------:R-:W-:Y:S01]  /*1c10*/  IABS R33, R34 ;  /* 0x0000002200217213 */ /* 0x000fe20000000000 */
[----:B------:R-:W-:Y:S01]  /*1c20*/  @!P0 IMAD.MOV R27, RZ, RZ, -R27 ;  /* 0x000000ffff1b8224 */ /* 0x000fe200078e0a1b */
[----:B------:R-:W-:Y:S01]  /*1c30*/  ISETP.GT.U32.AND P6, PT, R2, R29, PT ;  /* 0x0000001d0200720c */ /* 0x000fe20003fc4070 */
[----:B------:R-:W-:Y:S01]  /*1c40*/  VIADD R38, R3, 0x46 ;  /* 0x0000004603267836 */ /* 0x000fe20000000000 */
[----:B------:R-:W-:Y:S01]  /*1c50*/  IABS R35, R36 ;  /* 0x0000002400237213 */ /* 0x000fe20000000000 */
[----:B------:R-:W-:Y:S01]  /*1c60*/  IMAD.HI.U32 R31, R4, R33, RZ ;  /* 0x00000021041f7227 */ /* 0x000fe200078e00ff */
[----:B------:R-:W-:-:S02]  /*1c70*/  ISETP.GE.AND P0, PT, R34, RZ, PT ;  /* 0x000000ff2200720c */ /* 0x000fc40003f06270 */
[----:B------:R-:W-:Y:S01]  /*1c80*/  IABS R37, R38 ;  /* 0x0000002600257213 */ /* 0x000fe20000000000 */
[----:B------:R-:W-:Y:S02]  /*1c90*/  IMAD.MOV R31, RZ, RZ, -R31 ;  /* 0x000000ffff1f7224 */ /* 0x000fe400078e0a1f */
[--C-:B------:R-:W-:Y:S02]  /*1ca0*/  @!P1 IMAD.IADD R30, R30, 0x1, -R2.reuse ;  /* 0x000000011e1e9824 */ /* 0x100fe400078e0a02 */
[--C-:B------:R-:W-:Y:S02]  /*1cb0*/  @!P5 IMAD.IADD R28, R28, 0x1, -R2.reuse ;  /* 0x000000011c1cd824 */ /* 0x100fe400078e0a02 */
[C---:B------:R-:W-:Y:S01]  /*1cc0*/  IMAD R31, R2.reuse, R31, R33 ;  /* 0x0000001f021f7224 */ /* 0x040fe200078e0221 */
[C---:B------:R-:W-:Y:S01]  /*1cd0*/  ISETP.GT.U32.AND P1, PT, R2.reuse, R30, PT ;  /* 0x0000001e0200720c */ /* 0x040fe20003f24070 */
[----:B------:R-:W-:Y:S01]  /*1ce0*/  @!P6 IMAD.IADD R29, R29, 0x1, -R2 ;  /* 0x000000011d1de824 */ /* 0x000fe200078e0a02 */
[----:B------:R-:W-:Y:S01]  /*1cf0*/  ISETP.GT.U32.AND P5, PT, R2, R28, PT ;  /* 0x0000001c0200720c */ /* 0x000fe20003fa4070 */
[----:B------:R-:W-:Y:S01]  /*1d00*/  IMAD.HI.U32 R32, R4, R35, RZ ;  /* 0x0000002304207227 */ /* 0x000fe200078e00ff */
[----:B------:R-:W-:-:S03]  /*1d10*/  ISETP.GT.U32.AND P6, PT, R2, R31, PT ;  /* 0x0000001f0200720c */ /* 0x000fc60003fc4070 */
[----:B------:R-:W-:Y:S02]  /*1d20*/  IMAD.MOV R32, RZ, RZ, -R32 ;  /* 0x000000ffff207224 */ /* 0x000fe400078e0a20 */
[----:B------:R-:W-:Y:S02]  /*1d30*/  VIADD R34, R3, 0x44 ;  /* 0x0000004403227836 */ /* 0x000fe40000000000 */
[----:B------:R-:W-:Y:S02]  /*1d40*/  IMAD R32, R2, R32, R35 ;  /* 0x0000002002207224 */ /* 0x000fe400078e0223 */
[--C-:B------:R-:W-:Y:S01]  /*1d50*/  @!P1 IMAD.IADD R30, R30, 0x1, -R2.reuse ;  /* 0x000000011e1e9824 */ /* 0x100fe200078e0a02 */
[----:B------:R-:W-:Y:S01]  /*1d60*/  IABS R35, R34 ;  /* 0x0000002200237213 */ /* 0x000fe20000000000 */
[--C-:B------:R-:W-:Y:S01]  /*1d70*/  @!P5 IMAD.IADD R28, R28, 0x1, -R2.reuse ;  /* 0x000000011c1cd824 */ /* 0x100fe200078e0a02 */
[----:B------:R-:W-:Y:S01]  /*1d80*/  ISETP.GE.AND P5, PT, R36, RZ, PT ;  /* 0x000000ff2400720c */ /* 0x000fe20003fa6270 */
[----:B------:R-:W-:Y:S01]  /*1d90*/  @!P6 IMAD.IADD R31, R31, 0x1, -R2 ;  /* 0x000000011f1fe824 */ /* 0x000fe200078e0a02 */
[----:B------:R-:W-:Y:S01]  /*1da0*/  @!P3 IADD3 R30, -R30, RZ, RZ ;  /* 0x000000ff1e1eb210 */ /* 0x000fe20007ffe1ff */
[----:B------:R-:W-:Y:S01]  /*1db0*/  @!P4 IMAD.MOV R28, RZ, RZ, -R28 ;  /* 0x000000ffff1cc224 */ /* 0x000fe200078e0a1c */
[----:B------:R-:W-:Y:S01]  /*1dc0*/  ISETP.GT.U32.AND P4, PT, R2, R32, PT ;  /* 0x000000200200720c */ /* 0x000fe20003f84070 */
[----:B------:R-:W-:Y:S01]  /*1dd0*/  IMAD.HI.U32 R33, R4, R37, RZ ;  /* 0x0000002504217227 */ /* 0x000fe200078e00ff */
[----:B------:R-:W-:-:S02]  /*1de0*/  ISETP.GE.AND P6, PT, R34, RZ, PT ;  /* 0x000000ff2200720c */ /* 0x000fc40003fc6270 */
[----:B------:R-:W-:Y:S01]  /*1df0*/  ISETP.GT.U32.AND P3, PT, R2, R31, PT ;  /* 0x0000001f0200720c */ /* 0x000fe20003f64070 */
[----:B------:R-:W-:Y:S01]  /*1e00*/  IMAD.HI.U32 R34, R4, R35, RZ ;  /* 0x0000002304227227 */ /* 0x000fe200078e00ff */
[----:B------:R-:W-:-:S03]  /*1e10*/  IADD3 R33, -R33, RZ, RZ ;  /* 0x000000ff21217210 */ /* 0x000fc60007ffe1ff */
[----:B------:R-:W-:Y:S02]  /*1e20*/  IMAD.MOV R34, RZ, RZ, -R34 ;  /* 0x000000ffff227224 */ /* 0x000fe400078e0a22 */
[----:B------:R-:W-:Y:S01]  /*1e30*/  @!P2 IMAD.MOV R29, RZ, RZ, -R29 ;  /* 0x000000ffff1da224 */ /* 0x000fe200078e0a1d */
[----:B------:R-:W-:Y:S01]  /*1e40*/  ISETP.GE.AND P2, PT, R38, RZ, PT ;  /* 0x000000ff2600720c */ /* 0x000fe20003f46270 */
[----:B------:R-:W-:Y:S02]  /*1e50*/  IMAD R34, R2, R34, R35 ;  /* 0x0000002202227224 */ /* 0x000fe400078e0223 */
[--C-:B------:R-:W-:Y:S02]  /*1e60*/  @!P4 IMAD.IADD R32, R32, 0x1, -R2.reuse ;  /* 0x000000012020c824 */ /* 0x100fe400078e0a02 */
[----:B------:R-:W-:Y:S01]  /*1e70*/  @!P3 IMAD.IADD R31, R31, 0x1, -R2 ;  /* 0x000000011f1fb824 */ /* 0x000fe200078e0a02 */
[C---:B------:R-:W-:Y:S01]  /*1e80*/  ISETP.GT.U32.AND P3, PT, R2.reuse, R34, PT ;  /* 0x000000220200720c */ /* 0x040fe20003f64070 */
[C---:B------:R-:W-:Y:S01]  /*1e90*/  IMAD R33, R2.reuse, R33, R37 ;  /* 0x0000002102217224 */ /* 0x040fe200078e0225 */
[----:B------:R-:W-:Y:S01]  /*1ea0*/  ISETP.GT.U32.AND P4, PT, R2, R32, PT ;  /* 0x000000200200720c */ /* 0x000fe20003f84070 */
[----:B------:R-:W-:-:S02]  /*1eb0*/  VIADD R38, R3, 0x40 ;  /* 0x0000004003267836 */ /* 0x000fc40000000000 */
[C---:B------:R-:W-:Y:S01]  /*1ec0*/  VIADD R36, R3.reuse, 0x42 ;  /* 0x0000004203247836 */ /* 0x040fe20000000000 */
[----:B------:R-:W-:Y:S01]  /*1ed0*/  ISETP.GT.U32.AND P1, PT, R2, R33, PT ;  /* 0x000000210200720c */ /* 0x000fe20003f24070 */
[----:B------:R-:W-:Y:S01]  /*1ee0*/  @!P0 IMAD.MOV R31, RZ, RZ, -R31 ;  /* 0x000000ffff1f8224 */ /* 0x000fe200078e0a1f */
[----:B------:R-:W-:Y:S01]  /*1ef0*/  IABS R41, R38 ;  /* 0x0000002600297213 */ /* 0x000fe20000000000 */
[C---:B------:R-:W-:Y:S01]  /*1f00*/  VIADD R40, R3.reuse, 0x3e ;  /* 0x0000003e03287836 */ /* 0x040fe20000000000 */
[----:B------:R-:W-:Y:S01]  /*1f10*/  IABS R39, R36 ;  /* 0x0000002400277213 */ /* 0x000fe20000000000 */
[----:B------:R-:W-:Y:S02]  /*1f20*/  VIADD R46, R3, 0x3a ;  /* 0x0000003a032e7836 */ /* 0x000fe40000000000 */
[--C-:B------:R-:W-:Y:S01]  /*1f30*/  @!P3 IMAD.IADD R34, R34, 0x1, -R2.reuse ;  /* 0x000000012222b824 */ /* 0x100fe200078e0a02 */
[----:B------:R-:W-:Y:S01]  /*1f40*/  IABS R47, R40 ;  /* 0x00000028002f7213 */ /* 0x000fe20000000000 */
[----:B------:R-:W-:Y:S01]  /*1f50*/  @!P4 IMAD.IADD R32, R32, 0x1, -R2 ;  /* 0x000000012020c824 */ /* 0x000fe200078e0a02 */
[----:B------:R-:W-:Y:S01]  /*1f60*/  ISETP.GE.AND P4, PT, R36, RZ, PT ;  /* 0x000000ff2400720c */ /* 0x000fe20003f86270 */
[----:B------:R-:W-:Y:S01]  /*1f70*/  IMAD.HI.U32 R36, R4, R41, RZ ;  /* 0x0000002904247227 */ /* 0x000fe200078e00ff */
[----:B------:R-:W-:-:S02]  /*1f80*/  ISETP.GT.U32.AND P0, PT, R2, R34, PT ;  /* 0x000000220200720c */ /* 0x000fc40003f04070 */
[----:B------:R-:W-:Y:S01]  /*1f90*/  IABS R51, R46 ;  /* 0x0000002e00337213 */ /* 0x000fe20000000000 */
[----:B------:R-:W-:Y:S01]  /*1fa0*/  IMAD.MOV R36, RZ, RZ, -R36 ;  /* 0x000000ffff247224 */ /* 0x000fe200078e0a24 */
[----:B------:R-:W-:Y:S01]  /*1fb0*/  ISETP.GE.AND P3, PT, R40, RZ, PT ;  /* 0x000000ff2800720c */ /* 0x000fe20003f66270 */
[----:B------:R-:W-:Y:S02]  /*1fc0*/  @!P1 IMAD.IADD R33, R33, 0x1, -R2 ;  /* 0x0000000121219824 */ /* 0x000fe400078e0a02 */
[----:B------:R-:W-:Y:S02]  /*1fd0*/  IMAD R36, R2, R36, R41 ;  /* 0x0000002402247224 */ /* 0x000fe400078e0229 */
[----:B------:R-:W-:Y:S01]  /*1fe0*/  IMAD.HI.U32 R35, R4, R39, RZ ;  /* 0x0000002704237227 */ /* 0x000fe200078e00ff */
[----:B------:R-:W-:-:S03]  /*1ff0*/  ISETP.GT.U32.AND P1, PT, R2, R33, PT ;  /* 0x000000210200720c */ /* 0x000fc60003f24070 */
[----:B------:R-:W-:Y:S01]  /*2000*/  @!P0 IMAD.IADD R34, R34, 0x1, -R2 ;  /* 0x0000000122228824 */ /* 0x000fe200078e0a02 */
[----:B------:R-:W-:Y:S01]  /*2010*/  ISETP.GT.U32.AND P0, PT, R2, R36, PT ;  /* 0x000000240200720c */ /* 0x000fe20003f04070 */
[----:B------:R-:W-:Y:S01]  /*2020*/  IMAD.HI.U32 R37, R4, R47, RZ ;  /* 0x0000002f04257227 */ /* 0x000fe200078e00ff */
[----:B------:R-:W-:-:S03]  /*2030*/  IADD3 R35, -R35, RZ, RZ ;  /* 0x000000ff23237210 */ /* 0x000fc60007ffe1ff */
[----:B------:R-:W-:Y:S02]  /*2040*/  IMAD.MOV R37, RZ, RZ, -R37 ;  /* 0x000000ffff257224 */ /* 0x000fe400078e0a25 */
[C---:B------:R-:W-:Y:S02]  /*2050*/  IMAD R35, R2.reuse, R35, R39 ;  /* 0x0000002302237224 */ /* 0x040fe400078e0227 */
[----:B------:R-:W-:Y:S02]  /*2060*/  IMAD R39, R2, R37, R47 ;  /* 0x0000002502277224 */ /* 0x000fe400078e022f */
[----:B------:R-:W-:Y:S02]  /*2070*/  VIADD R37, R3, 0x3c ;  /* 0x0000003c03257836 */ /* 0x000fe40000000000 */
[--C-:B------:R-:W-:Y:S01]  /*2080*/  @!P1 IMAD.IADD R33, R33, 0x1, -R2.reuse ;  /* 0x0000000121219824 */ /* 0x100fe200078e0a02 */
[----:B------:R-:W-:Y:S01]  /*2090*/  ISETP.GE.AND P1, PT, R38, RZ, PT ;  /* 0x000000ff2600720c */ /* 0x000fe20003f26270 */
[----:B------:R-:W-:Y:S01]  /*20a0*/  @!P0 IMAD.IADD R36, R36, 0x1, -R2 ;  /* 0x0000000124248824 */ /* 0x000fe200078e0a02 */
[----:B------:R-:W-:Y:S01]  /*20b0*/  IABS R47, R37 ;  /* 0x00000025002f7213 */ /* 0x000fe20000000000 */
[----:B------:R-:W-:Y:S01]  /*20c0*/  @!P5 IMAD.MOV R32, RZ, RZ, -R32 ;  /* 0x000000ffff20d224 */ /* 0x000fe200078e0a20 */
[----:B------:R-:W-:Y:S01]  /*20d0*/  ISETP.GT.U32.AND P5, PT, R2, R35, PT ;  /* 0x000000230200720c */ /* 0x000fe20003fa4070 */
[----:B------:R-:W-:Y:S01]  /*20e0*/  @!P2 IMAD.MOV R33, RZ, RZ, -R33 ;  /* 0x000000ffff21a224 */ /* 0x000fe200078e0a21 */
[----:B------:R-:W-:Y:S01]  /*20f0*/  ISETP.GE.AND P2, PT, R37, RZ, PT ;  /* 0x000000ff2500720c */ /* 0x000fe20003f46270 */
[----:B------:R-:W-:Y:S01]  /*2100*/  IMAD.HI.U32 R37, R4, R47, RZ ;  /* 0x0000002f04257227 */ /* 0x000fe200078e00ff */
[----:B------:R-:W-:-:S03]  /*2110*/  ISETP.GT.U32.AND P0, PT, R2, R36, PT ;  /* 0x000000240200720c */ /* 0x000fc60003f04070 */
[----:B------:R-:W-:-:S04]  /*2120*/  IMAD.HI.U32 R38, R4, R51, RZ ;  /* 0x0000003304267227 */ /* 0x000fc800078e00ff */
[----:B------:R-:W-:Y:S02]  /*2130*/  IMAD.MOV R37, RZ, RZ, -R37 ;  /* 0x000000ffff257224 */ /* 0x000fe400078e0a25 */
[----:B------:R-:W-:Y:S02]  /*2140*/  IMAD.MOV R44, RZ, RZ, -R38 ;  /* 0x000000ffff2c7224 */ /* 0x000fe400078e0a26 */
[----:B------:R-:W-:Y:S01]  /*2150*/  @!P6 IMAD.MOV R34, RZ, RZ, -R34 ;  /* 0x000000ffff22e224 */ /* 0x000fe200078e0a22 */
[C---:B------:R-:W-:Y:S01]  /*2160*/  ISETP.GT.U32.AND P6, PT, R2.reuse, R39, PT ;  /* 0x000000270200720c */ /* 0x040fe20003fc4070 */
[----:B------:R-:W-:Y:S02]  /*2170*/  IMAD R38, R2, R37, R47 ;  /* 0x0000002502267224 */ /* 0x000fe400078e022f */
[--C-:B------:R-:W-:Y:S02]  /*2180*/  @!P5 IMAD.IADD R35, R35, 0x1, -R2.reuse ;  /* 0x000000012323d824 */ /* 0x100fe400078e0a02 */
[----:B------:R-:W-:Y:S01]  /*2190*/  @!P0 IMAD.IADD R36, R36, 0x1, -R2 ;  /* 0x0000000124248824 */ /* 0x000fe200078e0a02 */
[----:B------:R-:W-:Y:S01]  /*21a0*/  ISETP.GT.U32.AND P0, PT, R2, R38, PT ;  /* 0x000000260200720c */ /* 0x000fe20003f04070 */
[----:B------:R-:W-:Y:S01]  /*21b0*/  IMAD.HI.U32 R40, R4, R53, RZ ;  /* 0x0000003504287227 */ /* 0x000fe200078e00ff */
[----:B------:R-:W-:-:S03]  /*21c0*/  ISETP.GT.U32.AND P5, PT, R2, R35, PT ;  /* 0x000000230200720c */ /* 0x000fc60003fa4070 */
[C---:B------:R-:W-:Y:S01]  /*21d0*/  VIADD R52, R3.reuse, 0x36 ;  /* 0x0000003603347836 */ /* 0x040fe20000000000 */
[----:B------:R-:W-:Y:S01]  /*21e0*/  IADD3 R40, -R40, RZ, RZ ;  /* 0x000000ff28287210 */ /* 0x000fe20007ffe1ff */
[C---:B------:R-:W-:Y:S02]  /*21f0*/  IMAD R37, R2.reuse, R44, R51 ;  /* 0x0000002c02257224 */ /* 0x040fe400078e0233 */
[C---:B------:R-:W-:Y:S01]  /*2200*/  VIADD R54, R3.reuse, 0x34 ;  /* 0x0000003403367836 */ /* 0x040fe20000000000 */
[----:B------:R-:W-:Y:S01]  /*2210*/  IABS R55, R52 ;  /* 0x0000003400377213 */ /* 0x000fe20000000000 */
[----:B------:R-:W-:Y:S02]  /*2220*/  VIADD R56, R3, 0x32 ;  /* 0x0000003203387836 */ /* 0x000fe40000000000 */
[--C-:B------:R-:W-:Y:S01]  /*2230*/  @!P6 IMAD.IADD R39, R39, 0x1, -R2.reuse ;  /* 0x000000012727e824 */ /* 0x100fe200078e0a02 */
[C---:B------:R-:W-:Y:S01]  /*2240*/  ISETP.GT.U32.AND P6, PT, R2.reuse, R37, PT ;  /* 0x000000250200720c */ /* 0x040fe20003fc4070 */
[----:B------:R-:W-:Y:S01]  /*2250*/  IMAD R40, R2, R40, R53 ;  /* 0x0000002802287224 */ /* 0x000fe200078e0235 */
[----:B------:R-:W-:Y:S01]  /*2260*/  IABS R47, R54 ;  /* 0x00000036002f7213 */ /* 0x000fe20000000000 */
[----:B------:R-:W-:Y:S01]  /*2270*/  @!P0 IMAD.IADD R38, R38, 0x1, -R2 ;  /* 0x0000000126268824 */ /* 0x000fe200078e0a02 */
[----:B------:R-:W-:Y:S01]  /*2280*/  IABS R51, R56 ;  /* 0x0000003800337213 */ /* 0x000fe20000000000 */
[----:B------:R-:W-:Y:S01]  /*2290*/  IMAD.HI.U32 R41, R4, R55, RZ ;  /* 0x0000003704297227 */ /* 0x000fe200078e00ff */
[----:B------:R-:W-:-:S03]  /*22a0*/  ISETP.GT.U32.AND P0, PT, R2, R39, PT ;  /* 0x000000270200720c */ /* 0x000fc60003f04070 */
[----:B------:R-:W-:Y:S01]  /*22b0*/  @!P5 IMAD.IADD R35, R35, 0x1, -R2 ;  /* 0x000000012323d824 */ /* 0x000fe200078e0a02 */
[----:B------:R-:W-:Y:S01]  /*22c0*/  ISETP.GE.AND P5, PT, R46, RZ, PT ;  /* 0x000000ff2e00720c */ /* 0x000fe20003fa6270 */
[----:B------:R-:W-:Y:S01]  /*22d0*/  @!P1 IMAD.MOV R36, RZ, RZ, -R36 ;  /* 0x000000ffff249224 */ /* 0x000fe200078e0a24 */
[----:B------:R-:W-:Y:S01]  /*22e0*/  ISETP.GT.U32.AND P1, PT, R2, R40, PT ;  /* 0x000000280200720c */ /* 0x000fe20003f24070 */
[----:B------:R-:W-:-:S04]  /*22f0*/  IMAD.HI.U32 R44, R4, R47, RZ ;  /* 0x0000002f042c7227 */ /* 0x000fc800078e00ff */
[----:B------:R-:W-:Y:S02]  /*2300*/  IMAD.MOV R41, RZ, RZ, -R41 ;  /* 0x000000ffff297224 */ /* 0x000fe400078e0a29 */
[----:B------:R-:W-:Y:S01]  /*2310*/  IMAD.HI.U32 R46, R4, R51, RZ ;  /* 0x00000033042e7227 */ /* 0x000fe200078e00ff */
[----:B------:R-:W-:-:S03]  /*2320*/  @!P0 IADD3 R39, R39, -R2, RZ ;  /* 0x8000000227278210 */ /* 0x000fc60007ffe0ff */
[----:B------:R-:W-:Y:S02]  /*2330*/  IMAD.MOV R44, RZ, RZ, -R44 ;  /* 0x000000ffff2c7224 */ /* 0x000fe400078e0a2c */
[C---:B------:R-:W-:Y:S01]  /*2340*/  IMAD R41, R2.reuse, R41, R55 ;  /* 0x0000002902297224 */ /* 0x040fe200078e0237 */
[----:B------:R-:W-:Y:S01]  /*2350*/  IABS R55, R58 ;  /* 0x0000003a00377213 */ /* 0x000fe20000000000 */
[----:B------:R-:W-:Y:S02]  /*2360*/  IMAD.MOV R48, RZ, RZ, -R46 ;  /* 0x000000ffff307224 */ /* 0x000fe400078e0a2e */
[----:B------:R-:W-:Y:S01]  /*2370*/  @!P6 IMAD.IADD R37, R37, 0x1, -R2 ;  /* 0x000000012525e824 */ /* 0x000fe200078e0a02 */
[C---:B------:R-:W-:Y:S01]  /*2380*/  ISETP.GT.U32.AND P6, PT, R2.reuse, R38, PT ;  /* 0x000000260200720c */ /* 0x040fe20003fc4070 */
[C---:B------:R-:W-:Y:S01]  /*2390*/  IMAD R46, R2.reuse, R44, R47 ;  /* 0x0000002c022e7224 */ /* 0x040fe200078e022f */
[C---:B------:R-:W-:Y:S01]  /*23a0*/  ISETP.GT.U32.AND P0, PT, R2.reuse, R41, PT ;  /* 0x000000290200720c */ /* 0x040fe20003f04070 */
[----:B------:R-:W-:-:S02]  /*23b0*/  IMAD R44, R2, R48, R51 ;  /* 0x00000030022c7224 */ /* 0x000fc400078e0233 */
[----:B------:R-:W-:Y:S02]  /*23c0*/  @!P1 IMAD.IADD R40, R40, 0x1, -R2 ;  /* 0x0000000128289824 */ /* 0x000fe400078e0a02 */
[----:B------:R-:W-:Y:S01]  /*23d0*/  VIADD R57, R3, 0x30 ;  /* 0x0000003003397836 */ /* 0x000fe20000000000 */
[C---:B------:R-:W-:Y:S01]  /*23e0*/  ISETP.GT.U32.AND P1, PT, R2.reuse, R44, PT ;  /* 0x0000002c0200720c */ /* 0x040fe20003f24070 */
[----:B------:R-:W-:Y:S01]  /*23f0*/  @!P4 IMAD.MOV R35, RZ, RZ, -R35 ;  /* 0x000000ffff23c224 */ /* 0x000fe200078e0a23 */
[----:B------:R-:W-:Y:S01]  /*2400*/  ISETP.GT.U32.AND P4, PT, R2, R37, PT ;  /* 0x000000250200720c */ /* 0x000fe20003f84070 */
[----:B------:R-:W-:Y:S01]  /*2410*/  IMAD.HI.U32 R48, R4, R55, RZ ;  /* 0x0000003704307227 */ /* 0x000fe200078e00ff */
[----:B------:R-:W-:-:S03]  /*2420*/  IABS R53, R57 ;  /* 0x0000003900357213 */ /* 0x000fc60000000000 */
[--C-:B------:R-:W-:Y:S01]  /*2430*/  @!P6 IMAD.IADD R38, R38, 0x1, -R2.reuse ;  /* 0x000000012626e824 */ /* 0x100fe200078e0a02 */
[----:B------:R-:W-:Y:S01]  /*2440*/  ISETP.GT.U32.AND P6, PT, R2, R46, PT ;  /* 0x0000002e0200720c */ /* 0x000fe20003fc4070 */
[----:B------:R-:W-:Y:S01]  /*2450*/  @!P0 IMAD.IADD R41, R41, 0x1, -R2 ;  /* 0x0000000129298824 */ /* 0x000fe200078e0a02 */
[----:B------:R-:W-:Y:S01]  /*2460*/  ISETP.GE.AND P0, PT, R52, RZ, PT ;  /* 0x000000ff3400720c */ /* 0x000fe20003f06270 */
[----:B------:R-:W-:-:S04]  /*2470*/  IMAD.HI.U32 R47, R4, R53, RZ ;  /* 0x00000035042f7227 */ /* 0x000fc800078e00ff */
[----:B------:R-:W-:Y:S01]  /*2480*/  @!P1 IMAD.IADD R44, R44, 0x1, -R2 ;  /* 0x000000012c2c9824 */ /* 0x000fe200078e0a02 */
[----:B------:R-:W-:Y:S01]  /*2490*/  ISETP.GT.U32.AND P1, PT, R2, R41, PT ;  /* 0x000000290200720c */ /* 0x000fe20003f24070 */
[----:B------:R-:W-:Y:S02]  /*24a0*/  IMAD.MOV R48, RZ, RZ, -R48 ;  /* 0x000000ffff307224 */ /* 0x000fe400078e0a30 */
[----:B------:R-:W-:Y:S02]  /*24b0*/  IMAD.MOV R47, RZ, RZ, -R47 ;  /* 0x000000ffff2f7224 */ /* 0x000fe400078e0a2f */
[--C-:B------:R-:W-:Y:S01]  /*24c0*/  @!P6 IMAD.IADD R46, R46, 0x1, -R2.reuse ;  /* 0x000000012e2ee824 */ /* 0x100fe200078e0a02 */
[C---:B------:R-:W-:Y:S01]  /*24d0*/  ISETP.GT.U32.AND P6, PT, R2.reuse, R40, PT ;  /* 0x000000280200720c */ /* 0x040fe20003fc4070 */
[----:B------:R-:W-:Y:S02]  /*24e0*/  VIADD R52, R3, 0x2c ;  /* 0x0000002c03347836 */ /* 0x000fe40000000000 */
[----:B------:R-:W-:Y:S01]  /*24f0*/  IMAD R51, R2, R48, R55 ;  /* 0x0000003002337224 */ /* 0x000fe200078e0237 */
[----:B------:R-:W-:Y:S01]  /*2500*/  IABS R55, R59 ;  /* 0x0000003b00377213 */ /* 0x000fe20000000000 */
[--C-:B------:R-:W-:Y:S01]  /*2510*/  @!P4 IMAD.IADD R37, R37, 0x1, -R2.reuse ;  /* 0x000000012525c824 */ /* 0x100fe200078e0a02 */
[----:B------:R-:W-:Y:S01]  /*2520*/  ISETP.GE.AND P4, PT, R50, RZ, PT ;  /* 0x000000ff3200720c */ /* 0x000fe20003f86270 */
[C---:B------:R-:W-:Y:S01]  /*2530*/  IMAD R47, R2.reuse, R47, R53 ;  /* 0x0000002f022f7224 */ /* 0x040fe200078e0235 */
[----:B------:R-:W-:Y:S01]  /*2540*/  IABS R53, R52 ;  /* 0x0000003400357213 */ /* 0x000fe20000000000 */
[----:B------:R-:W-:Y:S01]  /*2550*/  @!P3 IMAD.MOV R39, RZ, RZ, -R39 ;  /* 0x000000ffff27b224 */ /* 0x000fe200078e0a27 */
[C---:B------:R-:W-:Y:S01]  /*2560*/  ISETP.GT.U32.AND P3, PT, R2.reuse, R46, PT ;  /* 0x0000002e0200720c */ /* 0x040fe20003f64070 */
[----:B------:R-:W-:Y:S01]  /*2570*/  @!P1 IMAD.IADD R41, R41, 0x1, -R2 ;  /* 0x0000000129299824 */ /* 0x000fe200078e0a02 */
[C---:B------:R-:W-:Y:S01]  /*2580*/  ISETP.GT.U32.AND P1, PT, R2.reuse, R51, PT ;  /* 0x000000330200720c */ /* 0x040fe20003f24070 */
[----:B------:R-:W-:Y:S01]  /*2590*/  @!P5 IMAD.MOV R37, RZ, RZ, -R37 ;  /* 0x000000ffff25d224 */ /* 0x000fe200078e0a25 */
[----:B------:R-:W-:Y:S01]  /*25a0*/  ISETP.GT.U32.AND P5, PT, R2, R47, PT ;  /* 0x0000002f0200720c */ /* 0x000fe20003fa4070 */
[----:B------:R-:W-:Y:S01]  /*25b0*/  IMAD.HI.U32 R48, R4, R53, RZ ;  /* 0x0000003504307227 */ /* 0x000fe200078e00ff */
[----:B------:R-:W-:-:S03]  /*25c0*/  @!P0 IADD3 R41, -R41, RZ, RZ ;  /* 0x000000ff29298210 */ /* 0x000fc60007ffe1ff */
[----:B------:R-:W-:Y:S01]  /*25d0*/  @!P2 IMAD.MOV R38, RZ, RZ, -R38 ;  /* 0x000000ffff26a224 */ /* 0x000fe200078e0a26 */
[----:B------:R-:W-:Y:S01]  /*25e0*/  ISETP.GT.U32.AND P2, PT, R2, R44, PT ;  /* 0x0000002c0200720c */ /* 0x000fe20003f44070 */
[----:B------:R-:W-:Y:S01]  /*25f0*/  @!P6 IMAD.IADD R40, R40, 0x1, -R2 ;  /* 0x000000012828e824 */ /* 0x000fe200078e0a02 */
[----:B------:R-:W-:Y:S01]  /*2600*/  ISETP.GE.AND P6, PT, R54, RZ, PT ;  /* 0x000000ff3600720c */ /* 0x000fe20003fc6270 */
[----:B------:R-:W-:Y:S01]  /*2610*/  IMAD.MOV R50, RZ, RZ, -R48 ;  /* 0x000000ffff327224 */ /* 0x000fe200078e0a30 */
[----:B------:R-:W-:Y:S01]  /*2620*/  @!P3 IADD3 R46, R46, -R2, RZ ;  /* 0x800000022e2eb210 */ /* 0x000fe20007ffe0ff */
[----:B------:R-:W-:Y:S01]  /*2630*/  IMAD.HI.U32 R48, R4, R55, RZ ;  /* 0x0000003704307227 */ /* 0x000fe200078e00ff */
[----:B------:R-:W-:-:S03]  /*2640*/  ISETP.GE.AND P3, PT, R56, RZ, PT ;  /* 0x000000ff3800720c */ /* 0x000fc60003f66270 */
[--C-:B------:R-:W-:Y:S02]  /*2650*/  @!P1 IMAD.IADD R51, R51, 0x1, -R2.reuse ;  /* 0x0000000133339824 */ /* 0x100fe400078e0a02 */
[----:B------:R-:W-:Y:S01]  /*2660*/  @!P5 IMAD.IADD R47, R47, 0x1, -R2 ;  /* 0x000000012f2fd824 */ /* 0x000fe200078e0a02 */
[----:B------:R-:W-:Y:S01]  /*2670*/  ISETP.GE.AND P5, PT, R58, RZ, PT ;  /* 0x000000ff3a00720c */ /* 0x000fe20003fa6270 */
[C---:B------:R-:W-:Y:S02]  /*2680*/  IMAD R53, R2.reuse, R50, R53 ;  /* 0x0000003202357224 */ /* 0x040fe400078e0235 */
[----:B------:R-:W-:Y:S01]  /*2690*/  IMAD.MOV R48, RZ, RZ, -R48 ;  /* 0x000000ffff307224 */ /* 0x000fe200078e0a30 */
[C---:B------:R-:W-:Y:S01]  /*26a0*/  ISETP.GT.U32.AND P1, PT, R2.reuse, R47, PT ;  /* 0x0000002f0200720c */ /* 0x040fe20003f24070 */
[----:B------:R-:W-:Y:S01]  /*26b0*/  VIADD R54, R3, 0x28 ;  /* 0x0000002803367836 */ /* 0x000fe20000000000 */
[C---:B------:R-:W-:Y:S01]  /*26c0*/  ISETP.GT.U32.AND P0, PT, R2.reuse, R53, PT ;  /* 0x000000350200720c */ /* 0x040fe20003f04070 */
[----:B------:R-:W-:Y:S01]  /*26d0*/  @!P4 IMAD.MOV R40, RZ, RZ, -R40 ;  /* 0x000000ffff28c224 */ /* 0x000fe200078e0a28 */
[C---:B------:R-:W-:Y:S01]  /*26e0*/  ISETP.GT.U32.AND P4, PT, R2.reuse, R51, PT ;  /* 0x000000330200720c */ /* 0x040fe20003f84070 */
[----:B------:R-:W-:-:S02]  /*26f0*/  IMAD R55, R2, R48, R55 ;  /* 0x0000003002377224 */ /* 0x000fc400078e0237 */
[----:B------:R-:W-:Y:S01]  /*2700*/  @!P2 IMAD.IADD R44, R44, 0x1, -R2 ;  /* 0x000000012c2ca824 */ /* 0x000fe200078e0a02 */
[----:B------:R-:W-:Y:S01]  /*2710*/  ISETP.GE.AND P2, PT, R57, RZ, PT ;  /* 0x000000ff3900720c */ /* 0x000fe20003f46270 */
[----:B------:R-:W-:Y:S01]  /*2720*/  @!P6 IMAD.MOV R46, RZ, RZ, -R46 ;  /* 0x000000ffff2ee224 */ /* 0x000fe200078e0a2e */
[----:B------:R-:W-:Y:S01]  /*2730*/  IABS R57, R54 ;  /* 0x0000003600397213 */ /* 0x000fe20000000000 */
[----:B------:R-:W-:Y:S01]  /*2740*/  @!P3 IMAD.MOV R44, RZ, RZ, -R44 ;  /* 0x000000ffff2cb224 */ /* 0x000fe200078e0a2c */
[----:B------:R-:W-:Y:S01]  /*2750*/  ISETP.GT.U32.AND P6, PT, R2, R55, PT ;  /* 0x000000370200720c */ /* 0x000fe20003fc4070 */
[----:B------:R-:W-:Y:S01]  /*2760*/  @!P1 IMAD.IADD R47, R47, 0x1, -R2 ;  /* 0x000000012f2f9824 */ /* 0x000fe200078e0a02 */
[----:B------:R-:W-:Y:S01]  /*2770*/  ISETP.GE.AND P3, PT, R52, RZ, PT ;  /* 0x000000ff3400720c */ /* 0x000fe20003f66270 */
[----:B------:R-:W-:Y:S01]  /*2780*/  IMAD.HI.U32 R50, R4, R57, RZ ;  /* 0x0000003904327227 */ /* 0x000fe200078e00ff */
[----:B------:R-:W-:-:S03]  /*2790*/  ISETP.GE.AND P1, PT, R59, RZ, PT ;  /* 0x000000ff3b00720c */ /* 0x000fc60003f26270 */
[----:B------:R-:W-:Y:S01]  /*27a0*/  VIADD R52, R3, 0x26 ;  /* 0x0000002603347836 */ /* 0x000fe20000000000 */
[----:B------:R-:W-:Y:S01]  /*27b0*/  IADD3 R50, -R50, RZ, RZ ;  /* 0x000000ff32327210 */ /* 0x000fe20007ffe1ff */
[--C-:B------:R-:W-:Y:S01]  /*27c0*/  @!P4 IMAD.IADD R51, R51, 0x1, -R2.reuse ;  /* 0x000000013333c824 */ /* 0x100fe200078e0a02 */
[----:B------:R-:W-:Y:S01]  /*27d0*/  ISETP.GE.AND P4, PT, R54, RZ, PT ;  /* 0x000000ff3600720c */ /* 0x000fe20003f86270 */
[--C-:B------:R-:W-:Y:S01]  /*27e0*/  @!P0 IMAD.IADD R53, R53, 0x1, -R2.reuse ;  /* 0x0000000135358824 */ /* 0x100fe200078e0a02 */
[----:B------:R-:W-:Y:S01]  /*27f0*/  IABS R54, R52 ;  /* 0x0000003400367213 */ /* 0x000fe20000000000 */
[----:B------:R-:W-:Y:S01]  /*2800*/  IMAD.MOV.U32 R48, RZ, RZ, R47 ;  /* 0x000000ffff307224 */ /* 0x000fe200078e002f */
[----:B------:R-:W-:Y:S01]  /*2810*/  ISETP.GE.AND P0, PT, R52, RZ, PT ;  /* 0x000000ff3400720c */ /* 0x000fe20003f06270 */
[----:B------:R-:W-:Y:S01]  /*2820*/  @!P6 IMAD.IADD R55, R55, 0x1, -R2 ;  /* 0x000000013737e824 */ /* 0x000fe200078e0a02 */
[C---:B------:R-:W-:Y:S01]  /*2830*/  ISETP.GT.U32.AND P6, PT, R2.reuse, R53, PT ;  /* 0x000000350200720c */ /* 0x040fe20003fc4070 */
[----:B------:R-:W-:Y:S01]  /*2840*/  IMAD R47, R2, R50, R57 ;  /* 0x00000032022f7224 */ /* 0x000fe200078e0239 */
[----:B------:R-:W-:Y:S01]  /*2850*/  @!P5 IADD3 R51, -R51, RZ, RZ ;  /* 0x000000ff3333d210 */ /* 0x000fe20007ffe1ff */
[----:B------:R-:W-:-:S02]  /*2860*/  IMAD.MOV.U32 R57, RZ, RZ, R54 ;  /* 0x000000ffff397224 */ /* 0x000fc400078e0036 */
[----:B------:R-:W-:Y:S01]  /*2870*/  @!P2 IMAD.MOV R48, RZ, RZ, -R48 ;  /* 0x000000ffff30a224 */ /* 0x000fe200078e0a30 */
[----:B------:R-:W-:Y:S01]  /*2880*/  ISETP.GT.U32.AND P2, PT, R2, R55, PT ;  /* 0x000000370200720c */ /* 0x000fe20003f44070 */
[----:B------:R-:W-:-:S04]  /*2890*/  IMAD.HI.U32 R50, R4, R57, RZ ;  /* 0x0000003904327227 */ /* 0x000fc800078e00ff */
[----:B------:R-:W-:Y:S02]  /*28a0*/  IMAD.MOV R50, RZ, RZ, -R50 ;  /* 0x000000ffff327224 */ /* 0x000fe400078e0a32 */
[----:B------:R-:W-:Y:S01]  /*28b0*/  @!P6 IMAD.IADD R53, R53, 0x1, -R2 ;  /* 0x000000013535e824 */ /* 0x000fe200078e0a02 */
[C---:B------:R-:W-:Y:S01]  /*28c0*/  ISETP.GT.U32.AND P6, PT, R2.reuse, R47, PT ;  /* 0x0000002f0200720c */ /* 0x040fe20003fc4070 */
[C---:B------:R-:W-:Y:S02]  /*28d0*/  IMAD R57, R2.reuse, R50, R57 ;  /* 0x0000003202397224 */ /* 0x040fe400078e0239 */
[----:B------:R-:W-:Y:S02]  /*28e0*/  @!P3 IMAD.MOV R53, RZ, RZ, -R53 ;  /* 0x000000ffff35b224 */ /* 0x000fe400078e0a35 */
[C---:B------:R-:W-:Y:S01]  /*28f0*/  VIADD R52, R3.reuse, 0x24 ;  /* 0x0000002403347836 */ /* 0x040fe20000000000 */
[----:B------:R-:W-:Y:S01]  /*2900*/  ISETP.GT.U32.AND P3, PT, R2, R57, PT ;  /* 0x000000390200720c */ /* 0x000fe20003f64070 */
[----:B------:R-:W-:-:S02]  /*2910*/  VIADD R56, R3, 0x20 ;  /* 0x0000002003387836 */ /* 0x000fc40000000000 */
[----:B------:R-:W-:Y:S01]  /*2920*/  VIADD R54, R3, 0x22 ;  /* 0x0000002203367836 */ /* 0x000fe20000000000 */
[----:B------:R-:W-:Y:S01]  /*2930*/  IABS R59, R52 ;  /* 0x00000034003b7213 */ /* 0x000fe20000000000 */
[--C-:B------:R-:W-:Y:S01]  /*2940*/  @!P2 IMAD.IADD R55, R55, 0x1, -R2.reuse ;  /* 0x000000013737a824 */ /* 0x100fe200078e0a02 */
[----:B------:R-:W-:Y:S01]  /*2950*/  IABS R63, R56 ;  /* 0x00000038003f7213 */ /* 0x000fe20000000000 */
[--C-:B------:R-:W-:Y:S01]  /*2960*/  @!P6 IMAD.IADD R47, R47, 0x1, -R2.reuse ;  /* 0x000000012f2fe824 */ /* 0x100fe200078e0a02 */
[----:B------:R-:W-:Y:S01]  /*2970*/  ISETP.GE.AND P2, PT, R54, RZ, PT ;  /* 0x000000ff3600720c */ /* 0x000fe20003f46270 */
[----:B------:R-:W-:Y:S01]  /*2980*/  IMAD.HI.U32 R50, R4, R59, RZ ;  /* 0x0000003b04327227 */ /* 0x000fe200078e00ff */
[----:B------:R-:W-:Y:S02]  /*2990*/  IABS R61, R54 ;  /* 0x00000036003d7213 */ /* 0x000fe40000000000 */
[----:B------:R-:W-:Y:S01]  /*29a0*/  ISETP.GT.U32.AND P6, PT, R2, R47, PT ;  /* 0x0000002f0200720c */ /* 0x000fe20003fc4070 */
[----:B------:R-:W-:Y:S01]  /*29b0*/  @!P3 IMAD.IADD R57, R57, 0x1, -R2 ;  /* 0x000000013939b824 */ /* 0x000fe200078e0a02 */
[----:B------:R-:W-:Y:S01]  /*29c0*/  ISETP.GE.AND P5, PT, R52, RZ, PT ;  /* 0x000000ff3400720c */ /* 0x000fe20003fa6270 */
[----:B------:R-:W-:Y:S01]  /*29d0*/  VIADD R58, R3, 0x1e ;  /* 0x0000001e033a7836 */ /* 0x000fe20000000000 */
[----:B------:R-:W-:Y:S01]  /*29e0*/  @!P1 IADD3 R55, -R55, RZ, RZ ;  /* 0x000000ff37379210 */ /* 0x000fe20007ffe1ff */
[----:B------:R-:W-:Y:S01]  /*29f0*/  IMAD.MOV R54, RZ, RZ, -R50 ;  /* 0x000000ffff367224 */ /* 0x000fe200078e0a32 */
[----:B------:R-:W-:Y:S01]  /*2a00*/  ISETP.GT.U32.AND P3, PT, R2, R57, PT ;  /* 0x000000390200720c */ /* 0x000fe20003f64070 */
[----:B------:R-:W-:Y:S01]  /*2a10*/  IMAD.HI.U32 R50, R4, R63, RZ ;  /* 0x0000003f04327227 */ /* 0x000fe200078e00ff */
[----:B------:R-:W-:-:S02]  /*2a20*/  IABS R65, R58 ;  /* 0x0000003a00417213 */ /* 0x000fc40000000000 */
[----:B------:R-:W-:Y:S01]  /*2a30*/  ISETP.GE.AND P1, PT, R56, RZ, PT ;  /* 0x000000ff3800720c */ /* 0x000fe20003f26270 */
[----:B------:R-:W-:Y:S02]  /*2a40*/  IMAD R59, R2, R54, R59 ;  /* 0x00000036023b7224 */ /* 0x000fe400078e023b */
[----:B------:R-:W-:Y:S02]  /*2a50*/  IMAD.MOV R54, RZ, RZ, -R50 ;  /* 0x000000ffff367224 */ /* 0x000fe400078e0a32 */
[----:B------:R-:W-:-:S04]  /*2a60*/  IMAD.HI.U32 R50, R4, R65, RZ ;  /* 0x0000004104327227 */ /* 0x000fc800078e00ff */
[----:B------:R-:W-:Y:S02]  /*2a70*/  IMAD R63, R2, R54, R63 ;  /* 0x00000036023f7224 */ /* 0x000fe400078e023f */
[----:B------:R-:W-:-:S04]  /*2a80*/  IMAD.HI.U32 R52, R4, R61, RZ ;  /* 0x0000003d04347227 */ /* 0x000fc800078e00ff */
[----:B------:R-:W-:Y:S02]  /*2a90*/  IMAD.MOV R50, RZ, RZ, -R50 ;  /* 0x000000ffff327224 */ /* 0x000fe400078e0a32 */
[----:B------:R-:W-:Y:S01]  /*2aa0*/  @!P3 IMAD.IADD R57, R57, 0x1, -R2 ;  /* 0x000000013939b824 */ /* 0x000fe200078e0a02 */
[C---:B------:R-:W-:Y:S01]  /*2ab0*/  ISETP.GT.U32.AND P3, PT, R2.reuse, R63, PT ;  /* 0x0000003f0200720c */ /* 0x040fe20003f64070 */
[----:B------:R-:W-:Y:S02]  /*2ac0*/  IMAD.MOV R52, RZ, RZ, -R52 ;  /* 0x000000ffff347224 */ /* 0x000fe400078e0a34 */
[----:B------:R-:W-:Y:S01]  /*2ad0*/  @!P6 IMAD.IADD R47, R47, 0x1, -R2 ;  /* 0x000000012f2fe824 */ /* 0x000fe200078e0a02 */
[C---:B------:R-:W-:Y:S01]  /*2ae0*/  ISETP.GT.U32.AND P6, PT, R2.reuse, R59, PT ;  /* 0x0000003b0200720c */ /* 0x040fe20003fc4070 */
[C---:B------:R-:W-:Y:S02]  /*2af0*/  IMAD R65, R2.reuse, R50, R65 ;  /* 0x0000003202417224 */ /* 0x040fe400078e0241 */
[----:B------:R-:W-:-:S02]  /*2b00*/  IMAD R61, R2, R52, R61 ;  /* 0x00000034023d7224 */ /* 0x000fc400078e023d */
[----:B------:R-:W-:Y:S02]  /*2b10*/  IMAD.MOV.U32 R50, RZ, RZ, R47 ;  /* 0x000000ffff327224 */ /* 0x000fe400078e002f */
[C---:B------:R-:W-:Y:S02]  /*2b20*/  VIADD R60, R3.reuse, 0x1c ;  /* 0x0000001c033c7836 */ /* 0x040fe40000000000 */
[----:B------:R-:W-:Y:S01]  /*2b30*/  @!P4 IMAD.MOV R50, RZ, RZ, -R50 ;  /* 0x000000ffff32c224 */ /* 0x000fe200078e0a32 */
[----:B------:R-:W-:Y:S01]  /*2b40*/  ISETP.GT.U32.AND P4, PT, R2, R61, PT ;  /* 0x0000003d0200720c */ /* 0x000fe20003f84070 */
[----:B------:R-:W-:Y:S01]  /*2b50*/  VIADD R62, R3, 0x1a ;  /* 0x0000001a033e7836 */ /* 0x000fe20000000000 */
[----:B------:R-:W-:Y:S01]  /*2b60*/  IABS R67, R60 ;  /* 0x0000003c00437213 */ /* 0x000fe20000000000 */
[----:B------:R-:W-:Y:S01]  /*2b70*/  @!P3 IMAD.IADD R63, R63, 0x1, -R2 ;  /* 0x000000013f3fb824 */ /* 0x000fe200078e0a02 */
[----:B------:R-:W-:Y:S01]  /*2b80*/  @!P6 IADD3 R59, R59, -R2, RZ ;  /* 0x800000023b3be210 */ /* 0x000fe20007ffe0ff */
[----:B------:R-:W-:Y:S01]  /*2b90*/  @!P0 IMAD.MOV R57, RZ, RZ, -R57 ;  /* 0x000000ffff398224 */ /* 0x000fe200078e0a39 */
[----:B------:R-:W-:Y:S01]  /*2ba0*/  IABS R69, R62 ;  /* 0x0000003e00457213 */ /* 0x000fe20000000000 */
[----:B------:R-:W-:Y:S01]  /*2bb0*/  IMAD.HI.U32 R47, R4, R67, RZ ;  /* 0x00000043042f7227 */ /* 0x000fe200078e00ff */
[----:B------:R-:W-:-:S02]  /*2bc0*/  ISETP.GT.U32.AND P3, PT, R2, R63, PT ;  /* 0x0000003f0200720c */ /* 0x000fc40003f64070 */
[----:B------:R-:W-:Y:S01]  /*2bd0*/  ISETP.GT.U32.AND P6, PT, R2, R59, PT ;  /* 0x0000003b0200720c */ /* 0x000fe20003fc4070 */
[----:B------:R-:W-:Y:S01]  /*2be0*/  IMAD.HI.U32 R52, R4, R69, RZ ;  /* 0x0000004504347227 */ /* 0x000fe200078e00ff */
[C---:B------:R-:W-:Y:S02]  /*2bf0*/  ISETP.GT.U32.AND P0, PT, R2.reuse, R65, PT ;  /* 0x000000410200720c */ /* 0x040fe40003f04070 */
[----:B------:R-:W-:Y:S01]  /*2c00*/  @!P4 IADD3 R61, R61, -R2, RZ ;  /* 0x800000023d3dc210 */ /* 0x000fe20007ffe0ff */
[----:B------:R-:W-:Y:S02]  /*2c10*/  IMAD.MOV R47, RZ, RZ, -R47 ;  /* 0x000000ffff2f7224 */ /* 0x000fe400078e0a2f */
[----:B------:R-:W-:Y:S01]  /*2c20*/  IMAD.MOV R52, RZ, RZ, -R52 ;  /* 0x000000ffff347224 */ /* 0x000fe200078e0a34 */
[C---:B------:R-:W-:Y:S01]  /*2c30*/  ISETP.GT.U32.AND P4, PT, R2.reuse, R61, PT ;  /* 0x0000003d0200720c */ /* 0x040fe20003f84070 */
[C---:B------:R-:W-:Y:S02]  /*2c40*/  IMAD R47, R2.reuse, R47, R67 ;  /* 0x0000002f022f7224 */ /* 0x040fe400078e0243 */
[----:B------:R-:W-:Y:S01]  /*2c50*/  IMAD R67, R2, R52, R69 ;  /* 0x0000003402437224 */ /* 0x000fe200078e0245 */
[----:B------:R-:W-:Y:S01]  /*2c60*/  @!P3 IADD3 R63, R63, -R2, RZ ;  /* 0x800000023f3fb210 */ /* 0x000fe20007ffe0ff */
[----:B------:R-:W-:-:S02]  /*2c70*/  VIADD R64, R3, 0x18 ;  /* 0x0000001803407836 */ /* 0x000fc40000000000 */
[----:B------:R-:W-:Y:S01]  /*2c80*/  VIADD R68, R3, 0x14 ;  /* 0x0000001403447836 */ /* 0x000fe20000000000 */
[C---:B------:R-:W-:Y:S01]  /*2c90*/  ISETP.GT.U32.AND P3, PT, R2.reuse, R67, PT ;  /* 0x000000430200720c */ /* 0x040fe20003f64070 */
[--C-:B------:R-:W-:Y:S01]  /*2ca0*/  @!P6 IMAD.IADD R59, R59, 0x1, -R2.reuse ;  /* 0x000000013b3be824 */ /* 0x100fe200078e0a02 */
[----:B------:R-:W-:Y:S01]  /*2cb0*/  IABS R71, R64 ;  /* 0x0000004000477213 */ /* 0x000fe20000000000 */
[--C-:B------:R-:W-:Y:S01]  /*2cc0*/  @!P0 IMAD.IADD R65, R65, 0x1, -R2.reuse ;  /* 0x0000000141418824 */ /* 0x100fe200078e0a02 */
[----:B------:R-:W-:Y:S01]  /*2cd0*/  IABS R73, R68 ;  /* 0x0000004400497213 */ /* 0x000fe20000000000 */
[----:B------:R-:W-:Y:S01]  /*2ce0*/  @!P4 IMAD.IADD R61, R61, 0x1, -R2 ;  /* 0x000000013d3dc824 */ /* 0x000fe200078e0a02 */
[----:B------:R-:W-:Y:S01]  /*2cf0*/  ISETP.GT.U32.AND P4, PT, R2, R47, PT ;  /* 0x0000002f0200720c */ /* 0x000fe20003f84070 */
[----:B------:R-:W-:Y:S01]  /*2d00*/  IMAD.HI.U32 R54, R4, R71, RZ ;  /* 0x0000004704367227 */ /* 0x000fe200078e00ff */
[----:B------:R-:W-:Y:S02]  /*2d10*/  ISETP.GT.U32.AND P0, PT, R2, R65, PT ;  /* 0x000000410200720c */ /* 0x000fe40003f04070 */
[----:B------:R-:W-:Y:S01]  /*2d20*/  ISETP.GE.AND P6, PT, R58, RZ, PT ;  /* 0x000000ff3a00720c */ /* 0x000fe20003fc6270 */
[----:B------:R-:W-:-:S02]  /*2d30*/  IMAD.MOV R54, RZ, RZ, -R54 ;  /* 0x000000ffff367224 */ /* 0x000fc400078e0a36 */
[----:B------:R-:W-:Y:S02]  /*2d40*/  @!P3 IMAD.IADD R67, R67, 0x1, -R2 ;  /* 0x000000014343b824 */ /* 0x000fe400078e0a02 */
[----:B------:R-:W-:Y:S02]  /*2d50*/  VIADD R66, R3, 0x16 ;  /* 0x0000001603427836 */ /* 0x000fe40000000000 */
[----:B------:R-:W-:Y:S01]  /*2d60*/  @!P5 IMAD.MOV R59, RZ, RZ, -R59 ;  /* 0x000000ffff3bd224 */ /* 0x000fe200078e0a3b */
[C---:B------:R-:W-:Y:S01]  /*2d70*/  ISETP.GT.U32.AND P5, PT, R2.reuse, R67, PT ;  /* 0x000000430200720c */ /* 0x040fe20003fa4070 */
[----:B------:R-:W-:Y:S01]  /*2d80*/  IMAD R69, R2, R54, R71 ;  /* 0x0000003602457224 */ /* 0x000fe200078e0247 */
[----:B------:R-:W-:Y:S01]  /*2d90*/  IABS R71, R66 ;  /* 0x0000004200477213 */ /* 0x000fe20000000000 */
[----:B------:R-:W-:-:S04]  /*2da0*/  IMAD.HI.U32 R54, R4, R73, RZ ;  /* 0x0000004904367227 */ /* 0x000fc800078e00ff */
[----:B------:R-:W-:Y:S01]  /*2db0*/  @!P4 IMAD.IADD R47, R47, 0x1, -R2 ;  /* 0x000000012f2fc824 */ /* 0x000fe200078e0a02 */
[----:B------:R-:W-:Y:S01]  /*2dc0*/  ISETP.GE.AND P4, PT, R60, RZ, PT ;  /* 0x000000ff3c00720c */ /* 0x000fe20003f86270 */
[----:B------:R-:W-:Y:S02]  /*2dd0*/  IMAD.MOV R54, RZ, RZ, -R54 ;  /* 0x000000ffff367224 */ /* 0x000fe400078e0a36 */
[----:B------:R-:W-:Y:S01]  /*2de0*/  VIADD R60, R3, 0x10 ;  /* 0x00000010033c7836 */ /* 0x000fe20000000000 */
[----:B------:R-:W-:Y:S01]  /*2df0*/  ISETP.GT.U32.AND P3, PT, R2, R47, PT ;  /* 0x0000002f0200720c */ /* 0x000fe20003f64070 */
[----:B------:R-:W-:-:S03]  /*2e00*/  IMAD.HI.U32 R52, R4, R71, RZ ;  /* 0x0000004704347227 */ /* 0x000fc600078e00ff */
[----:B------:R-:W-:Y:S01]  /*2e10*/  IABS R77, R60 ;  /* 0x0000003c004d7213 */ /* 0x000fe20000000000 */
[C---:B------:R-:W-:Y:S02]  /*2e20*/  IMAD R73, R2.reuse, R54, R73 ;  /* 0x0000003602497224 */ /* 0x040fe400078e0249 */
[----:B------:R-:W-:Y:S02]  /*2e30*/  IMAD.MOV R52, RZ, RZ, -R52 ;  /* 0x000000ffff347224 */ /* 0x000fe400078e0a34 */
[--C-:B------:R-:W-:Y:S01]  /*2e40*/  @!P0 IMAD.IADD R65, R65, 0x1, -R2.reuse ;  /* 0x0000000141418824 */ /* 0x100fe200078e0a02 */
[C---:B------:R-:W-:Y:S01]  /*2e50*/  ISETP.GT.U32.AND P0, PT, R2.reuse, R69, PT ;  /* 0x000000450200720c */ /* 0x040fe20003f04070 */
[----:B------:R-:W-:Y:S01]  /*2e60*/  @!P5 IMAD.IADD R67, R67, 0x1, -R2 ;  /* 0x000000014343d824 */ /* 0x000fe200078e0a02 */
[C---:B------:R-:W-:Y:S01]  /*2e70*/  ISETP.GT.U32.AND P5, PT, R2.reuse, R73, PT ;  /* 0x000000490200720c */ /* 0x040fe20003fa4070 */
[----:B------:R-:W-:Y:S02]  /*2e80*/  IMAD R71, R2, R52, R71 ;  /* 0x0000003402477224 */ /* 0x000fe400078e0247 */
[----:B------:R-:W-:-:S04]  /*2e90*/  IMAD.HI.U32 R52, R4, R77, RZ ;  /* 0x0000004d04347227 */ /* 0x000fc800078e00ff */
[----:B------:R-:W-:Y:S02]  /*2ea0*/  IMAD.MOV R54, RZ, RZ, -R52 ;  /* 0x000000ffff367224 */ /* 0x000fe400078e0a34 */
[----:B------:R-:W-:Y:S02]  /*2eb0*/  VIADD R70, R3, 0x12 ;  /* 0x0000001203467836 */ /* 0x000fe40000000000 */
[C---:B------:R-:W-:Y:S02]  /*2ec0*/  IMAD R77, R2.reuse, R54, R77 ;  /* 0x00000036024d7224 */ /* 0x040fe400078e024d */
[--C-:B------:R-:W-:Y:S01]  /*2ed0*/  @!P0 IMAD.IADD R69, R69, 0x1, -R2.reuse ;  /* 0x0000000145458824 */ /* 0x100fe200078e0a02 */
[----:B------:R-:W-:Y:S01]  /*2ee0*/  IABS R75, R70 ;  /* 0x00000046004b7213 */ /* 0x000fe20000000000 */
[----:B------:R-:W-:Y:S01]  /*2ef0*/  @!P5 IMAD.IADD R73, R73, 0x1, -R2 ;  /* 0x000000014949d824 */ /* 0x000fe200078e0a02 */
[----:B------:R-:W-:Y:S01]  /*2f00*/  ISETP.GT.U32.AND P5, PT, R2, R77, PT ;  /* 0x0000004d0200720c */ /* 0x000fe20003fa4070 */
[----:B------:R-:W-:Y:S01]  /*2f10*/  IMAD.HI.U32 R52, R4, R79, RZ ;  /* 0x0000004f04347227 */ /* 0x000fe200078e00ff */
[----:B------:R-:W-:-:S03]  /*2f20*/  ISETP.GT.U32.AND P0, PT, R2, R69, PT ;  /* 0x000000450200720c */ /* 0x000fc60003f04070 */
[----:B------:R-:W-:-:S04]  /*2f30*/  IMAD.HI.U32 R56, R4, R75, RZ ;  /* 0x0000004b04387227 */ /* 0x000fc800078e00ff */
[----:B------:R-:W-:Y:S02]  /*2f40*/  VIADD R74, R3, 0xc ;  /* 0x0000000c034a7836 */ /* 0x000fe40000000000 */
[----:B------:R-:W-:Y:S02]  /*2f50*/  IMAD.MOV R52, RZ, RZ, -R52 ;  /* 0x000000ffff347224 */ /* 0x000fe400078e0a34 */
[----:B------:R-:W-:Y:S01]  /*2f60*/  IMAD.MOV R56, RZ, RZ, -R56 ;  /* 0x000000ffff387224 */ /* 0x000fe200078e0a38 */
[----:B------:R-:W-:Y:S01]  /*2f70*/  IABS R81, R74 ;  /* 0x0000004a00517213 */ /* 0x000fe20000000000 */
[C---:B------:R-:W-:Y:S01]  /*2f80*/  IMAD R79, R2.reuse, R52, R79 ;  /* 0x00000034024f7224 */ /* 0x040fe200078e024f */
[----:B------:R-:W-:Y:S01]  /*2f90*/  @!P0 IADD3 R69, R69, -R2, RZ ;  /* 0x8000000245458210 */ /* 0x000fe20007ffe0ff */
[C---:B------:R-:W-:Y:S02]  /*2fa0*/  IMAD R75, R2.reuse, R56, R75 ;  /* 0x00000038024b7224 */ /* 0x040fe400078e024b */
[--C-:B------:R-:W-:Y:S01]  /*2fb0*/  @!P5 IMAD.IADD R77, R77, 0x1, -R2.reuse ;  /* 0x000000014d4dd824 */ /* 0x100fe200078e0a02 */
[C---:B------:R-:W-:Y:S01]  /*2fc0*/  ISETP.GT.U32.AND P5, PT, R2.reuse, R79, PT ;  /* 0x0000004f0200720c */ /* 0x040fe20003fa4070 */
[----:B------:R-:W-:Y:S01]  /*2fd0*/  @!P3 IMAD.IADD R47, R47, 0x1, -R2 ;  /* 0x000000012f2fb824 */ /* 0x000fe200078e0a02 */
[----:B------:R-:W-:Y:S01]  /*2fe0*/  ISETP.GT.U32.AND P3, PT, R2, R71, PT ;  /* 0x000000470200720c */ /* 0x000fe20003f64070 */
[----:B------:R-:W-:Y:S01]  /*2ff0*/  IMAD.HI.U32 R54, R4, R81, RZ ;  /* 0x0000005104367227 */ /* 0x000fe200078e00ff */
[----:B------:R-:W-:-:S03]  /*3000*/  ISETP.GT.U32.AND P0, PT, R2, R75, PT ;  /* 0x0000004b0200720c */ /* 0x000fc60003f04070 */
[----:B------:R-:W-:Y:S02]  /*3010*/  IMAD.MOV R54, RZ, RZ, -R54 ;  /* 0x000000ffff367224 */ /* 0x000fe400078e0a36 */
[----:B------:R-:W-:Y:S02]  /*3020*/  VIADD R76, R3, 0xa ;  /* 0x0000000a034c7836 */ /* 0x000fe40000000000 */
[C---:B------:R-:W-:Y:S02]  /*3030*/  IMAD R81, R2.reuse, R54, R81 ;  /* 0x0000003602517224 */ /* 0x040fe400078e0251 */
[--C-:B------:R-:W-:Y:S01]  /*3040*/  @!P5 IMAD.IADD R79, R79, 0x1, -R2.reuse ;  /* 0x000000014f4fd824 */ /* 0x100fe200078e0a02 */
[----:B------:R-:W-:Y:S01]  /*3050*/  IABS R83, R76 ;  /* 0x0000004c00537213 */ /* 0x000fe20000000000 */
[--C-:B------:R-:W-:Y:S01]  /*3060*/  @!P3 IMAD.IADD R71, R71, 0x1, -R2.reuse ;  /* 0x000000014747b824 */ /* 0x100fe200078e0a02 */
[----:B------:R-:W-:Y:S01]  /*3070*/  ISETP.GT.U32.AND P5, PT, R2, R81, PT ;  /* 0x000000510200720c */ /* 0x000fe20003fa4070 */
[----:B------:R-:W-:Y:S01]  /*3080*/  @!P0 IMAD.IADD R75, R75, 0x1, -R2 ;  /* 0x000000014b4b8824 */ /* 0x000fe200078e0a02 */
[----:B------:R-:W-:Y:S01]  /*3090*/  ISETP.GE.AND P3, PT, R62, RZ, PT ;  /* 0x000000ff3e00720c */ /* 0x000fe20003f66270 */
[C---:B------:R-:W-:Y:S01]  /*30a0*/  VIADD R62, R3.reuse, 0x8 ;  /* 0x00000008033e7836 */ /* 0x040fe20000000000 */
[----:B------:R-:W-:Y:S01]  /*30b0*/  ISETP.GE.AND P0, PT, R64, RZ, PT ;  /* 0x000000ff4000720c */ /* 0x000fe20003f06270 */
[C---:B------:R-:W-:Y:S01]  /*30c0*/  VIADD R78, R3.reuse, 0x4 ;  /* 0x00000004034e7836 */ /* 0x040fe20000000000 */
[C---:B------:R-:W-:Y:S01]  /*30d0*/  IADD3 R64, R3.reuse, 0x6, RZ ;  /* 0x0000000603407810 */ /* 0x040fe20007ffe0ff */
[----:B------:R-:W-:Y:S01]  /*30e0*/  VIADD R80, R3, 0x2 ;  /* 0x0000000203507836 */ /* 0x000fe20000000000 */
[----:B------:R-:W-:Y:S01]  /*30f0*/  IABS R85, R62 ;  /* 0x0000003e00557213 */ /* 0x000fe20000000000 */
[----:B------:R-:W-:Y:S01]  /*3100*/  IMAD.HI.U32 R56, R4, R83, RZ ;  /* 0x0000005304387227 */ /* 0x000fe200078e00ff */
[----:B------:R-:W-:-:S02]  /*3110*/  IABS R87, R64 ;  /* 0x0000004000577213 */ /* 0x000fc40000000000 */
[----:B------:R-:W-:Y:S01]  /*3120*/  IABS R89, R78 ;  /* 0x0000004e00597213 */ /* 0x000fe20000000000 */
[----:B------:R-:W-:Y:S01]  /*3130*/  IMAD.MOV R56, RZ, RZ, -R56 ;  /* 0x000000ffff387224 */ /* 0x000fe200078e0a38 */
[----:B------:R-:W-:Y:S01]  /*3140*/  IABS R91, R80 ;  /* 0x00000050005b7213 */ /* 0x000fe20000000000 */
[----:B------:R-:W-:Y:S01]  /*3150*/  IMAD.HI.U32 R52, R4, R85, RZ ;  /* 0x0000005504347227 */ /* 0x000fe200078e00ff */
[----:B------:R-:W-:Y:S02]  /*3160*/  @!P3 IADD3 R67, -R67, RZ, RZ ;  /* 0x000000ff4343b210 */ /* 0x000fe40007ffe1ff */
[C---:B------:R-:W-:Y:S01]  /*3170*/  ISETP.GT.U32.AND P3, PT, R2.reuse, R79, PT ;  /* 0x0000004f0200720c */ /* 0x040fe20003f64070 */
[C---:B------:R-:W-:Y:S02]  /*3180*/  IMAD R83, R2.reuse, R56, R83 ;  /* 0x0000003802537224 */ /* 0x040fe400078e0253 */
[----:B------:R-:W-:Y:S01]  /*3190*/  @!P5 IMAD.IADD R81, R81, 0x1, -R2 ;  /* 0x000000015151d824 */ /* 0x000fe200078e0a02 */
[----:B------:R-:W-:Y:S01]  /*31a0*/  ISETP.GT.U32.AND P5, PT, R2, R75, PT ;  /* 0x0000004b0200720c */ /* 0x000fe20003fa4070 */
[----:B------:R-:W-:-:S04]  /*31b0*/  IMAD.HI.U32 R54, R4, R87, RZ ;  /* 0x0000005704367227 */ /* 0x000fc800078e00ff */
[----:B------:R-:W-:-:S04]  /*31c0*/  IMAD.HI.U32 R56, R4, R89, RZ ;  /* 0x0000005904387227 */ /* 0x000fc800078e00ff */
[----:B------:R-:W-:-:S04]  /*31d0*/  IMAD.HI.U32 R58, R4, R91, RZ ;  /* 0x0000005b043a7227 */ /* 0x000fc800078e00ff */
[----:B------:R-:W-:Y:S01]  /*31e0*/  IMAD.HI.U32 R4, R4, R93, RZ ;  /* 0x0000005d04047227 */ /* 0x000fe200078e00ff */
[----:B------:R-:W-:-:S03]  /*31f0*/  IADD3 R58, -R58, RZ, RZ ;  /* 0x000000ff3a3a7210 */ /* 0x000fc60007ffe1ff */
[----:B------:R-:W-:Y:S02]  /*3200*/  IMAD.MOV R52, RZ, RZ, -R52 ;  /* 0x000000ffff347224 */ /* 0x000fe400078e0a34 */
[----:B------:R-:W-:Y:S01]  /*3210*/  @!P2 IMAD.MOV R61, RZ, RZ, -R61 ;  /* 0x000000ffff3da224 */ /* 0x000fe200078e0a3d */
[C---:B------:R-:W-:Y:S01]  /*3220*/  ISETP.GT.U32.AND P2, PT, R2.reuse, R71, PT ;  /* 0x000000470200720c */ /* 0x040fe20003f44070 */
[----:B------:R-:W-:Y:S01]  /*3230*/  @!P1 IMAD.MOV R63, RZ, RZ, -R63 ;  /* 0x000000ffff3f9224 */ /* 0x000fe200078e0a3f */
[C---:B------:R-:W-:Y:S01]  /*3240*/  ISETP.GT.U32.AND P1, PT, R2.reuse, R73, PT ;  /* 0x000000490200720c */ /* 0x040fe20003f24070 */
[----:B------:R-:W-:Y:S02]  /*3250*/  IMAD.MOV R4, RZ, RZ, -R4 ;  /* 0x000000ffff047224 */ /* 0x000fe400078e0a04 */
[----:B------:R-:W-:Y:S02]  /*3260*/  IMAD R85, R2, R52, R85 ;  /* 0x0000003402557224 */ /* 0x000fe400078e0255 */
[----:B------:R-:W-:Y:S01]  /*3270*/  IMAD.MOV.U32 R52, RZ, RZ, R47 ;  /* 0x000000ffff347224 */ /* 0x000fe200078e002f */
[----:B------:R-:W-:Y:S01]  /*3280*/  SHF.R.S32.HI R47, RZ, 0x1f, R208 ;  /* 0x0000001fff2f7819 */ /* 0x000fe200000114d0 */
[----:B------:R-:W-:-:S02]  /*3290*/  IMAD.MOV R54, RZ, RZ, -R54 ;  /* 0x000000ffff367224 */ /* 0x000fc400078e0a36 */
[----:B------:R-:W-:Y:S01]  /*32a0*/  @!P6 IMAD.MOV R65, RZ, RZ, -R65 ;  /* 0x000000ffff41e224 */ /* 0x000fe200078e0a41 */
[C---:B------:R-:W-:Y:S01]  /*32b0*/  ISETP.GT.U32.AND P6, PT, R2.reuse, R81, PT ;  /* 0x000000510200720c */ /* 0x040fe20003fc4070 */
[C---:B------:R-:W-:Y:S01]  /*32c0*/  IMAD R93, R2.reuse, R4, R93 ;  /* 0x00000004025d7224 */ /* 0x040fe200078e025d */
[----:B------:R-:W-:Y:S01]  /*32d0*/  LEA.HI R208, R47, R208, RZ, 0x5 ;  /* 0x000000d02fd07211 */ /* 0x000fe200078f28ff */
[----:B------:R-:W-:Y:S01]  /*32e0*/  @!P4 IMAD.MOV R52, RZ, RZ, -R52 ;  /* 0x000000ffff34c224 */ /* 0x000fe200078e0a34 */
[C---:B------:R-:W-:Y:S01]  /*32f0*/  ISETP.GT.U32.AND P4, PT, R2.reuse, R77, PT ;  /* 0x0000004d0200720c */ /* 0x040fe20003f84070 */
[C---:B------:R-:W-:Y:S01]  /*3300*/  IMAD R87, R2.reuse, R54, R87 ;  /* 0x0000003602577224 */ /* 0x040fe200078e0257 */
[----:B------:R-:W-:Y:S01]  /*3310*/  SHF.R.S32.HI R208, RZ, 0x5, R208 ;  /* 0x00000005ffd07819 */ /* 0x000fe200000114d0 */
[--C-:B------:R-:W-:Y:S01]  /*3320*/  @!P5 IMAD.IADD R75, R75, 0x1, -R2.reuse ;  /* 0x000000014b4bd824 */ /* 0x100fe200078e0a02 */
[C---:B------:R-:W-:Y:S01]  /*3330*/  ISETP.GT.U32.AND P5, PT, R2.reuse, R93, PT ;  /* 0x0000005d0200720c */ /* 0x040fe20003fa4070 */
[----:B------:R-:W-:Y:S01]  /*3340*/  @!P0 IMAD.MOV R69, RZ, RZ, -R69 ;  /* 0x000000ffff458224 */ /* 0x000fe200078e0a45 */
[C---:B------:R-:W-:Y:S01]  /*3350*/  ISETP.GT.U32.AND P0, PT, R2.reuse, R83, PT ;  /* 0x000000530200720c */ /* 0x040fe20003f04070 */
[--C-:B------:R-:W-:Y:S01]  /*3360*/  @!P2 IMAD.IADD R71, R71, 0x1, -R2.reuse ;  /* 0x000000014747a824 */ /* 0x100fe200078e0a02 */
[C---:B------:R-:W-:Y:S01]  /*3370*/  ISETP.GT.U32.AND P2, PT, R2.reuse, R85, PT ;  /* 0x000000550200720c */ /* 0x040fe20003f44070 */
[----:B------:R-:W-:Y:S01]  /*3380*/  @!P1 IMAD.IADD R73, R73, 0x1, -R2 ;  /* 0x0000000149499824 */ /* 0x000fe200078e0a02 */
[C---:B------:R-:W-:Y:S01]  /*3390*/  ISETP.GT.U32.AND P1, PT, R2.reuse, R87, PT ;  /* 0x000000570200720c */ /* 0x040fe20003f24070 */
[----:B------:R-:W-:Y:S01]  /*33a0*/  IMAD.MOV R56, RZ, RZ, -R56 ;  /* 0x000000ffff387224 */ /* 0x000fe200078e0a38 */
[----:B------:R-:W0:Y:S01]  /*33b0*/  LDC R54, c[0x0][0x240] ;  /* 0x00009000ff367b82 */ /* 0x000e220000000800 */
[----:B------:R-:W-:-:S02]  /*33c0*/  IMAD R91, R2, R58, R91 ;  /* 0x0000003a025b7224 */ /* 0x000fc400078e025b */
[C---:B------:R-:W-:Y:S02]  /*33d0*/  IMAD R89, R2.reuse, R56, R89 ;  /* 0x0000003802597224 */ /* 0x040fe400078e0259 */
[--C-:B------:R-:W-:Y:S01]  /*33e0*/  @!P6 IMAD.IADD R81, R81, 0x1, -R2.reuse ;  /* 0x000000015151e824 */ /* 0x100fe200078e0a02 */
[C---:B------:R-:W-:Y:S01]  /*33f0*/  ISETP.GT.U32.AND P6, PT, R2.reuse, R91, PT ;  /* 0x0000005b0200720c */ /* 0x040fe20003fc4070 */
[--C-:B------:R-:W-:Y:S01]  /*3400*/  @!P4 IMAD.IADD R77, R77, 0x1, -R2.reuse ;  /* 0x000000014d4dc824 */ /* 0x100fe200078e0a02 */
[----:B------:R-:W-:Y:S01]  /*3410*/  ISETP.GT.U32.AND P4, PT, R2, R89, PT ;  /* 0x000000590200720c */ /* 0x000fe20003f84070 */
[--C-:B------:R-:W-:Y:S01]  /*3420*/  @!P5 IMAD.IADD R93, R93, 0x1, -R2.reuse ;  /* 0x000000015d5dd824 */ /* 0x100fe200078e0a02 */
[----:B------:R-:W-:Y:S01]  /*3430*/  ISETP.GE.AND P5, PT, R72, RZ, PT ;  /* 0x000000ff4800720c */ /* 0x000fe20003fa6270 */
[--C-:B------:R-:W-:Y:S01]  /*3440*/  @!P3 IMAD.IADD R79, R79, 0x1, -R2.reuse ;  /* 0x000000014f4fb824 */ /* 0x100fe200078e0a02 */
[----:B------:R-:W-:Y:S01]  /*3450*/  @!P0 IADD3 R83, R83, -R2, RZ ;  /* 0x8000000253538210 */ /* 0x000fe20007ffe0ff */
[--C-:B------:R-:W-:Y:S01]  /*3460*/  @!P2 IMAD.IADD R85, R85, 0x1, -R2.reuse ;  /* 0x000000015555a824 */ /* 0x100fe200078e0a02 */
[----:B------:R-:W-:Y:S01]  /*3470*/  ISETP.GE.AND P3, PT, R66, RZ, PT ;  /* 0x000000ff4200720c */ /* 0x000fe20003f66270 */
[----:B------:R-:W-:Y:S01]  /*3480*/  @!P1 IMAD.IADD R87, R87, 0x1, -R2 ;  /* 0x0000000157579824 */ /* 0x000fe200078e0a02 */
[----:B------:R-:W-:-:S02]  /*3490*/  ISETP.GE.AND P0, PT, R68, RZ, PT ;  /* 0x000000ff4400720c */ /* 0x000fc40003f06270 */
[----:B------:R-:W-:Y:S01]  /*34a0*/  ISETP.GE.AND P2, PT, R70, RZ, PT ;  /* 0x000000ff4600720c */ /* 0x000fe20003f46270 */
[--C-:B------:R-:W-:Y:S01]  /*34b0*/  @!P6 IMAD.IADD R91, R91, 0x1, -R2.reuse ;  /* 0x000000015b5be824 */ /* 0x100fe200078e0a02 */
[----:B------:R-:W-:Y:S01]  /*34c0*/  ISETP.GE.AND P1, PT, R60, RZ, PT ;  /* 0x000000ff3c00720c */ /* 0x000fe20003f26270 */
[----:B------:R-:W-:Y:S01]  /*34d0*/  @!P4 IMAD.IADD R89, R89, 0x1, -R2 ;  /* 0x000000015959c824 */ /* 0x000fe200078e0a02 */
[----:B------:R-:W-:Y:S01]  /*34e0*/  ISETP.GE.AND P4, PT, R74, RZ, PT ;  /* 0x000000ff4a00720c */ /* 0x000fe20003f86270 */
[----:B------:R-:W-:Y:S01]  /*34f0*/  @!P5 IMAD.MOV R79, RZ, RZ, -R79 ;  /* 0x000000ffff4fd224 */ /* 0x000fe200078e0a4f */
[C---:B------:R-:W-:Y:S02]  /*3500*/  ISETP.GT.U32.AND P5, PT, R2.reuse, R91, PT ;  /* 0x0000005b0200720c */ /* 0x040fe40003fa4070 */
[C---:B------:R-:W-:Y:S01]  /*3510*/  ISETP.GT.U32.AND P6, PT, R2.reuse, R89, PT ;  /* 0x000000590200720c */ /* 0x040fe20003fc4070 */
[----:B------:R-:W-:Y:S01]  /*3520*/  @!P3 IMAD.MOV R71, RZ, RZ, -R71 ;  /* 0x000000ffff47b224 */ /* 0x000fe200078e0a47 */
[C---:B------:R-:W-:Y:S01]  /*3530*/  ISETP.GT.U32.AND P3, PT, R2.reuse, R83, PT ;  /* 0x000000530200720c */ /* 0x040fe20003f64070 */
[----:B------:R-:W-:Y:S01]  /*3540*/  @!P0 IMAD.MOV R73, RZ, RZ, -R73 ;  /* 0x000000ffff498224 */ /* 0x000fe200078e0a49 */
[----:B------:R-:W-:-:S02]  /*3550*/  ISETP.GT.U32.AND P0, PT, R2, R85, PT ;  /* 0x000000550200720c */ /* 0x000fc40003f04070 */
[----:B------:R-:W-:Y:S01]  /*3560*/  @!P2 IADD3 R75, -R75, RZ, RZ ;  /* 0x000000ff4b4ba210 */ /* 0x000fe20007ffe1ff */
[----:B------:R-:W-:Y:S01]  /*3570*/  @!P1 IMAD.MOV R77, RZ, RZ, -R77 ;  /* 0x000000ffff4d9224 */ /* 0x000fe200078e0a4d */
[C---:B------:R-:W-:Y:S01]  /*3580*/  ISETP.GT.U32.AND P2, PT, R2.reuse, R87, PT ;  /* 0x000000570200720c */ /* 0x040fe20003f44070 */
[----:B------:R-:W-:Y:S01]  /*3590*/  @!P4 IMAD.MOV R81, RZ, RZ, -R81 ;  /* 0x000000ffff51c224 */ /* 0x000fe200078e0a51 */
[----:B------:R-:W-:Y:S01]  /*35a0*/  ISETP.GT.U32.AND P1, PT, R2, R93, PT ;  /* 0x0000005d0200720c */ /* 0x000fe20003f24070 */
[--C-:B------:R-:W-:Y:S01]  /*35b0*/  @!P5 IMAD.IADD R91, R91, 0x1, -R2.reuse ;  /* 0x000000015b5bd824 */ /* 0x100fe200078e0a02 */
[----:B------:R-:W-:Y:S02]  /*35c0*/  ISETP.GE.AND P4, PT, R3, RZ, PT ;  /* 0x000000ff0300720c */ /* 0x000fe40003f86270 */
[----:B------:R-:W-:Y:S01]  /*35d0*/  ISETP.NE.AND P5, PT, R49, RZ, PT ;  /* 0x000000ff3100720c */ /* 0x000fe20003fa5270 */
[--C-:B------:R-:W-:Y:S01]  /*35e0*/  @!P3 IMAD.IADD R83, R83, 0x1, -R2.reuse ;  /* 0x000000015353b824 */ /* 0x100fe200078e0a02 */
[----:B------:R-:W-:Y:S01]  /*35f0*/  LOP3.LUT R3, RZ, R49, RZ, 0x33, !PT ;  /* 0x00000031ff037212 */ /* 0x000fe200078e33ff */
[----:B------:R-:W-:Y:S01]  /*3600*/  @!P0 IMAD.IADD R85, R85, 0x1, -R2 ;  /* 0x0000000155558824 */ /* 0x000fe200078e0a02 */
[----:B------:R-:W-:-:S02]  /*3610*/  @!P6 IADD3 R89, R89, -R2, RZ ;  /* 0x800000025959e210 */ /* 0x000fc40007ffe0ff */
[----:B------:R-:W-:Y:S01]  /*3620*/  SEL R4, R3, R41, !P5 ;  /* 0x0000002903047207 */ /* 0x000fe20006800000 */
[--C-:B------:R-:W-:Y:S01]  /*3630*/  @!P2 IMAD.IADD R87, R87, 0x1, -R2.reuse ;  /* 0x000000015757a824 */ /* 0x100fe200078e0a02 */
[----:B------:R-:W-:Y:S01]  /*3640*/  ISETP.GE.AND P3, PT, R76, RZ, PT ;  /* 0x000000ff4c00720c */ /* 0x000fe20003f66270 */
[----:B------:R-:W-:Y:S01]  /*3650*/  @!P1 IMAD.IADD R93, R93, 0x1, -R2 ;  /* 0x000000015d5d9824 */ /* 0x000fe200078e0a02 */
[----:B------:R-:W-:Y:S01]  /*3660*/  SEL R2, R3, R40, !P5 ;  /* 0x0000002803027207 */ /* 0x000fe20006800000 */
[-C--:B0-----:R-:W-:Y:S01]  /*3670*/  IMAD R4, R4, R54.reuse, RZ ;  /* 0x0000003604047224 */ /* 0x081fe200078e02ff */
[----:B------:R-:W0:Y:S01]  /*3680*/  LDC.64 R40, c[0x0][0x218] ;  /* 0x00008600ff287b82 */ /* 0x000e220000000a00 */
[----:B------:R-:W-:Y:S01]  /*3690*/  ISETP.GE.AND P0, PT, R62, RZ, PT ;  /* 0x000000ff3e00720c */ /* 0x000fe20003f06270 */
[----:B------:R-:W-:Y:S01]  /*36a0*/  @!P4 IMAD.MOV R93, RZ, RZ, -R93 ;  /* 0x000000ffff5dc224 */ /* 0x000fe200078e0a5d */
[----:B------:R-:W-:Y:S01]  /*36b0*/  ISETP.GE.AND P2, PT, R64, RZ, PT ;  /* 0x000000ff4000720c */ /* 0x000fe20003f46270 */
[----:B------:R-:W-:Y:S01]  /*36c0*/  IMAD R2, R2, R54, RZ ;  /* 0x0000003602027224 */ /* 0x000fe200078e02ff */
[----:B------:R-:W-:-:S02]  /*36d0*/  ISETP.GE.AND P1, PT, R78, RZ, PT ;  /* 0x000000ff4e00720c */ /* 0x000fc40003f26270 */
[----:B------:R-:W-:Y:S02]  /*36e0*/  ISETP.GE.AND P6, PT, R80, RZ, PT ;  /* 0x000000ff5000720c */ /* 0x000fe40003fc6270 */
[C---:B------:R-:W-:Y:S01]  /*36f0*/  SEL R7, R3.reuse, R7, !P5 ;  /* 0x0000000703077207 */ /* 0x040fe20006800000 */
[----:B------:R-:W-:Y:S01]  /*3700*/  @!P3 IMAD.MOV R83, RZ, RZ, -R83 ;  /* 0x000000ffff53b224 */ /* 0x000fe200078e0a53 */
[C---:B------:R-:W-:Y:S02]  /*3710*/  SEL R8, R3.reuse, R8, !P5 ;  /* 0x0000000803087207 */ /* 0x040fe40006800000 */
[C---:B------:R-:W-:Y:S01]  /*3720*/  SEL R5, R3.reuse, R5, !P5 ;  /* 0x0000000503057207 */ /* 0x040fe20006800000 */
[----:B------:R-:W-:Y:S01]  /*3730*/  @!P0 IMAD.MOV R85, RZ, RZ, -R85 ;  /* 0x000000ffff558224 */ /* 0x000fe200078e0a55 */
[C---:B------:R-:W-:Y:S01]  /*3740*/  SEL R6, R3.reuse, R6, !P5 ;  /* 0x0000000603067207 */ /* 0x040fe20006800000 */
[----:B------:R-:W-:Y:S01]  /*3750*/  @!P2 IMAD.MOV R87, RZ, RZ, -R87 ;  /* 0x000000ffff57a224 */ /* 0x000fe200078e0a57 */
[C---:B------:R-:W-:Y:S01]  /*3760*/  SEL R9, R3.reuse, R9, !P5 ;  /* 0x0000000903097207 */ /* 0x040fe20006800000 */
[----:B------:R-:W-:Y:S01]  /*3770*/  @!P1 IMAD.MOV R89, RZ, RZ, -R89 ;  /* 0x000000ffff599224 */ /* 0x000fe200078e0a59 */
[C---:B------:R-:W-:Y:S01]  /*3780*/  SEL R10, R3.reuse, R10, !P5 ;  /* 0x0000000a030a7207 */ /* 0x040fe20006800000 */
[----:B------:R-:W-:Y:S01]  /*3790*/  @!P6 IMAD.MOV R91, RZ, RZ, -R91 ;  /* 0x000000ffff5be224 */ /* 0x000fe200078e0a5b */
[----:B------:R-:W-:Y:S01]  /*37a0*/  SEL R11, R3, R11, !P5 ;  /* 0x0000000b030b7207 */ /* 0x000fe20006800000 */
[----:B------:R-:W-:Y:S01]  /*37b0*/  IMAD R7, R7, R54, RZ ;  /* 0x0000003607077224 */ /* 0x000fe200078e02ff */
[C---:B------:R-:W-:Y:S01]  /*37c0*/  SEL R12, R3.reuse, R12, !P5 ;  /* 0x0000000c030c7207 */ /* 0x040fe20006800000 */
[-C--:B------:R-:W-:Y:S01]  /*37d0*/  IMAD R8, R8, R54.reuse, RZ ;  /* 0x0000003608087224 */ /* 0x080fe200078e02ff */
        /* <DEDUP_REMOVED lines=55> */
[----:B------:R-:W-:Y:S01]  /*3b50*/  IMAD R34, R34, R54, RZ ;  /* 0x0000003622227224 */ /* 0x000fe200078e02ff */
[----:B------:R-:W-:Y:S01]  /*3b60*/  SEL R47, R3, R44, !P5 ;  /* 0x0000002c032f7207 */ /* 0x000fe20006800000 */
[----:B------:R-:W-:Y:S01]  /*3b70*/  IMAD R35, R35, R54, RZ ;  /* 0x0000003623237224 */ /* 0x000fe200078e02ff */
[C---:B------:R-:W-:Y:S01]  /*3b80*/  SEL R48, R3.reuse, R48, !P5 ;  /* 0x0000003003307207 */ /* 0x040fe20006800000 */
[-C--:B------:R-:W-:Y:S01]  /*3b90*/  IMAD R36, R36, R54.reuse, RZ ;  /* 0x0000003624247224 */ /* 0x080fe200078e02ff */
[----:B------:R-:W-:Y:S01]  /*3ba0*/  SEL R51, R3, R51, !P5 ;  /* 0x0000003303337207 */ /* 0x000fe20006800000 */
[-C--:B------:R-:W-:Y:S01]  /*3bb0*/  IMAD R39, R39, R54.reuse, RZ ;  /* 0x0000003627277224 */ /* 0x080fe200078e02ff */
[C---:B------:R-:W-:Y:S01]  /*3bc0*/  SEL R53, R3.reuse, R53, !P5 ;  /* 0x0000003503357207 */ /* 0x040fe20006800000 */
[-C--:B------:R-:W-:Y:S01]  /*3bd0*/  IMAD R38, R38, R54.reuse, RZ ;  /* 0x0000003626267224 */ /* 0x080fe200078e02ff */
        /* <DEDUP_REMOVED lines=9> */
[-C--:B------:R-:W-:Y:S01]  /*3c70*/  IMAD R51, R51, R54.reuse, RZ ;  /* 0x0000003633337224 */ /* 0x080fe200078e02ff */
[----:B------:R-:W-:Y:S01]  /*3c80*/  SEL R63, R3, R63, !P5 ;  /* 0x0000003f033f7207 */ /* 0x000fe20006800000 */
[-C--:B------:R-:W-:Y:S01]  /*3c90*/  IMAD R53, R53, R54.reuse, RZ ;  /* 0x0000003635357224 */ /* 0x080fe200078e02ff */
[----:B------:R-:W-:Y:S01]  /*3ca0*/  SEL R65, R3, R65, !P5 ;  /* 0x0000004103417207 */ /* 0x000fe20006800000 */
[----:B------:R-:W-:Y:S01]  /*3cb0*/  IMAD R55, R55, R54, RZ ;  /* 0x0000003637377224 */ /* 0x000fe200078e02ff */
[C---:B------:R-:W-:Y:S01]  /*3cc0*/  SEL R52, R3.reuse, R52, !P5 ;  /* 0x0000003403347207 */ /* 0x040fe20006800000 */
[-C--:B------:R-:W-:Y:S01]  /*3cd0*/  IMAD R50, R50, R54.reuse, RZ ;  /* 0x0000003632327224 */ /* 0x080fe200078e02ff */
[----:B------:R-:W-:Y:S01]  /*3ce0*/  SEL R67, R3, R67, !P5 ;  /* 0x0000004303437207 */ /* 0x000fe20006800000 */
        /* <DEDUP_REMOVED lines=26> */
[----:B------:R-:W-:Y:S01]  /*3e90*/  IMAD R81, R81, R54, RZ ;  /* 0x0000003651517224 */ /* 0x000fe200078e02ff */
[----:B0-----:R-:W-:Y:S01]  /*3ea0*/  LEA R195, P2, R7, R40, 0x1 ;  /* 0x0000002807c37211 */ /* 0x001fe200078408ff */
[----:B------:R-:W-:Y:S01]  /*3eb0*/  IMAD R83, R83, R54, RZ ;  /* 0x0000003653537224 */ /* 0x000fe200078e02ff */
[----:B------:R-:W-:Y:S01]  /*3ec0*/  LEA R194, P3, R8, R40, 0x1 ;  /* 0x0000002808c27211 */ /* 0x000fe200078608ff */
[----:B------:R-:W-:Y:S01]  /*3ed0*/  IMAD R85, R85, R54, RZ ;  /* 0x0000003655557224 */ /* 0x000fe200078e02ff */
[----:B------:R-:W-:Y:S01]  /*3ee0*/  LEA R193, P4, R5, R40, 0x1 ;  /* 0x0000002805c17211 */ /* 0x000fe200078808ff */
[----:B------:R-:W-:Y:S01]  /*3ef0*/  IMAD R87, R87, R54, RZ ;  /* 0x0000003657577224 */ /* 0x000fe200078e02ff */
[----:B------:R-:W-:Y:S01]  /*3f00*/  LEA R192, P5, R6, R40, 0x1 ;  /* 0x0000002806c07211 */ /* 0x000fe200078a08ff */
[----:B------:R-:W-:Y:S01]  /*3f10*/  IMAD R89, R89, R54, RZ ;  /* 0x0000003659597224 */ /* 0x000fe200078e02ff */
[----:B------:R-:W-:Y:S01]  /*3f20*/  LEA R191, P6, R9, R40, 0x1 ;  /* 0x0000002809bf7211 */ /* 0x000fe200078c08ff */
[-C--:B------:R-:W-:Y:S01]  /*3f30*/  IMAD R91, R91, R54.reuse, RZ ;  /* 0x000000365b5b7224 */ /* 0x080fe200078e02ff */
[-C--:B------:R-:W-:Y:S01]  /*3f40*/  LEA.HI.X.SX32 R189, R7, R41.reuse, 0x1, P2 ;  /* 0x0000002907bd7211 */ /* 0x080fe200010f0eff */
[----:B------:R-:W-:Y:S01]  /*3f50*/  IMAD R54, R3, R54, RZ ;  /* 0x0000003603367224 */ /* 0x000fe200078e02ff */
[-C--:B------:R-:W-:Y:S01]  /*3f60*/  LEA.HI.X.SX32 R187, R8, R41.reuse, 0x1, P3 ;  /* 0x0000002908bb7211 */ /* 0x080fe200018f0eff */
[----:B------:R-:W-:Y:S01]  /*3f70*/  IMAD R44, R0, UR4, RZ ;  /* 0x00000004002c7c24 */ /* 0x000fe2000f8e02ff */
[----:B------:R-:W-:-:S02]  /*3f80*/  LEA.HI.X.SX32 R185, R5, R41, 0x1, P4 ;  /* 0x0000002905b97211 */ /* 0x000fc400020f0eff */
[----:B------:R-:W-:Y:S02]  /*3f90*/  CS2R R92, SRZ ;  /* 0x00000000005c7805 */ /* 0x000fe4000001ff00 */
[----:B------:R-:W-:Y:S02]  /*3fa0*/  LEA.HI.X.SX32 R183, R6, R41, 0x1, P5 ;  /* 0x0000002906b77211 */ /* 0x000fe400028f0eff */
[-C--:B------:R-:W-:Y:S02]  /*3fb0*/  LEA R190, P1, R10, R40.reuse, 0x1 ;  /* 0x000000280abe7211 */ /* 0x080fe400078208ff */
[-C--:B------:R-:W-:Y:S02]  /*3fc0*/  LEA R188, P2, R11, R40.reuse, 0x1 ;  /* 0x000000280bbc7211 */ /* 0x080fe400078408ff */
[-C--:B------:R-:W-:Y:S02]  /*3fd0*/  LEA R186, P3, R12, R40.reuse, 0x1 ;  /* 0x000000280cba7211 */ /* 0x080fe400078608ff */
[----:B------:R-:W-:-:S02]  /*3fe0*/  LEA R184, P4, R13, R40, 0x1 ;  /* 0x000000280db87211 */ /* 0x000fc400078808ff */
[-C--:B------:R-:W-:Y:S02]  /*3ff0*/  LEA R182, P5, R14, R40.reuse, 0x1 ;  /* 0x000000280eb67211 */ /* 0x080fe400078a08ff */
[-C--:B------:R-:W-:Y:S02]  /*4000*/  LEA.HI.X.SX32 R181, R9, R41.reuse, 0x1, P6 ;  /* 0x0000002909b57211 */ /* 0x080fe400030f0eff */
[----:B------:R-:W-:Y:S02]  /*4010*/  LEA R180, P6, R15, R40, 0x1 ;  /* 0x000000280fb47211 */ /* 0x000fe400078c08ff */
[-C--:B------:R-:W-:Y:S02]  /*4020*/  LEA.HI.X.SX32 R179, R10, R41.reuse, 0x1, P1 ;  /* 0x000000290ab37211 */ /* 0x080fe400008f0eff */
[-C--:B------:R-:W-:Y:S02]  /*4030*/  LEA.HI.X.SX32 R177, R11, R41.reuse, 0x1, P2 ;  /* 0x000000290bb17211 */ /* 0x080fe400010f0eff */
[----:B------:R-:W-:-:S02]  /*4040*/  LEA.HI.X.SX32 R175, R12, R41, 0x1, P3 ;  /* 0x000000290caf7211 */ /* 0x000fc400018f0eff */
[-C--:B------:R-:W-:Y:S02]  /*4050*/  LEA.HI.X.SX32 R173, R13, R41.reuse, 0x1, P4 ;  /* 0x000000290dad7211 */ /* 0x080fe400020f0eff */
        /* <DEDUP_REMOVED lines=53> */
[----:B------:R-:W-:Y:S02]  /*43b0*/  LEA R120, P5, R48, R40, 0x1 ;  /* 0x0000002830787211 */ /* 0x000fe400078a08ff */
[-C--:B------:R-:W-:Y:S02]  /*43c0*/  LEA.HI.X.SX32 R119, R37, R41.reuse, 0x1, P6 ;  /* 0x0000002925777211 */ /* 0x080fe400030f0eff */
[-C--:B------:R-:W-:Y:S02]  /*43d0*/  LEA.HI.X.SX32 R117, R2, R41.reuse, 0x1, P1 ;  /* 0x0000002902757211 */ /* 0x080fe400008f0eff */
[-C--:B------:R-:W-:Y:S02]  /*43e0*/  LEA.HI.X.SX32 R115, R4, R41.reuse, 0x1, P2 ;  /* 0x0000002904737211 */ /* 0x080fe400010f0eff */
[-C--:B------:R-:W-:Y:S02]  /*43f0*/  LEA.HI.X.SX32 R113, R46, R41.reuse, 0x1, P3 ;  /* 0x000000292e717211 */ /* 0x080fe400018f0eff */
[----:B------:R-:W-:-:S02]  /*4400*/  LEA.HI.X.SX32 R39, R47, R41, 0x1, P4 ;  /* 0x000000292f277211 */ /* 0x000fc400020f0eff */
[----:B------:R-:W-:Y:S02]  /*4410*/  LEA.HI.X.SX32 R37, R48, R41, 0x1, P5 ;  /* 0x0000002930257211 */ /* 0x000fe400028f0eff */
[-C--:B------:R-:W-:Y:S02]  /*4420*/  LEA R118, P6, R51, R40.reuse, 0x1 ;  /* 0x0000002833767211 */ /* 0x080fe400078c08ff */
        /* <DEDUP_REMOVED lines=23> */
[----:B------:R-:W-:Y:S02]  /*45a0*/  CS2R R68, SRZ ;  /* 0x0000000000447805 */ /* 0x000fe4000001ff00 */
[-C--:B------:R-:W-:Y:S02]  /*45b0*/  LEA R22, P6, R71, R40.reuse, 0x1 ;  /* 0x0000002847167211 */ /* 0x080fe400078c08ff */
[-C--:B------:R-:W-:Y:S02]  /*45c0*/  LEA R20, P1, R73, R40.reuse, 0x1 ;  /* 0x0000002849147211 */ /* 0x080fe400078208ff */
[-C--:B------:R-:W-:Y:S02]  /*45d0*/  LEA R18, P2, R75, R40.reuse, 0x1 ;  /* 0x000000284b127211 */ /* 0x080fe400078408ff */
[----:B------:R-:W-:-:S02]  /*45e0*/  LEA R16, P3, R77, R40, 0x1 ;  /* 0x000000284d107211 */ /* 0x000fc400078608ff */
[-C--:B------:R-:W-:Y:S02]  /*45f0*/  LEA R14, P4, R79, R40.reuse, 0x1 ;  /* 0x000000284f0e7211 */ /* 0x080fe400078808ff */
[----:B------:R-:W-:Y:S02]  /*4600*/  LEA R12, P5, R81, R40, 0x1 ;  /* 0x00000028510c7211 */ /* 0x000fe400078a08ff */
[-C--:B------:R-:W-:Y:S02]  /*4610*/  LEA.HI.X.SX32 R11, R71, R41.reuse, 0x1, P6 ;  /* 0x00000029470b7211 */ /* 0x080fe400030f0eff */
[----:B------:R-:W-:Y:S02]  /*4620*/  CS2R R70, SRZ ;  /* 0x0000000000467805 */ /* 0x000fe4000001ff00 */
[-C--:B------:R-:W-:Y:S02]  /*4630*/  LEA.HI.X.SX32 R9, R73, R41.reuse, 0x1, P1 ;  /* 0x0000002949097211 */ /* 0x080fe400008f0eff */
[----:B------:R-:W-:-:S02]  /*4640*/  LEA.HI.X.SX32 R7, R75, R41, 0x1, P2 ;  /* 0x000000294b077211 */ /* 0x000fc400010f0eff */
[-C--:B------:R-:W-:Y:S02]  /*4650*/  LEA.HI.X.SX32 R5, R77, R41.reuse, 0x1, P3 ;  /* 0x000000294d057211 */ /* 0x080fe400018f0eff */
[-C--:B------:R-:W-:Y:S02]  /*4660*/  LEA.HI.X.SX32 R3, R79, R41.reuse, 0x1, P4 ;  /* 0x000000294f037211 */ /* 0x080fe400020f0eff */
[----:B------:R-:W-:Y:S02]  /*4670*/  LEA.HI.X.SX32 R0, R81, R41, 0x1, P5 ;  /* 0x0000002951007211 */ /* 0x000fe400028f0eff */
[-C--:B------:R-:W-:Y:S02]  /*4680*/  LEA R10, P6, R83, R40.reuse, 0x1 ;  /* 0x00000028530a7211 */ /* 0x080fe400078c08ff */
[-C--:B------:R-:W-:Y:S02]  /*4690*/  LEA R8, P1, R85, R40.reuse, 0x1 ;  /* 0x0000002855087211 */ /* 0x080fe400078208ff */
[----:B------:R-:W-:-:S02]  /*46a0*/  LEA R6, P2, R87, R40, 0x1 ;  /* 0x0000002857067211 */ /* 0x000fc400078408ff */
[-C--:B------:R-:W-:Y:S02]  /*46b0*/  LEA R4, P3, R89, R40.reuse, 0x1 ;  /* 0x0000002859047211 */ /* 0x080fe400078608ff */
[-C--:B------:R-:W-:Y:S02]  /*46c0*/  LEA R2, P4, R91, R40.reuse, 0x1 ;  /* 0x000000285b027211 */ /* 0x080fe400078808ff */
[----:B------:R-:W-:Y:S02]  /*46d0*/  LEA R203, P5, R54, R40, 0x1 ;  /* 0x0000002836cb7211 */ /* 0x000fe400078a08ff */
[-C--:B------:R-:W-:Y:S02]  /*46e0*/  LEA.HI.X.SX32 R198, R83, R41.reuse, 0x1, P6 ;  /* 0x0000002953c67211 */ /* 0x080fe400030f0eff */
[----:B------:R-:W-:Y:S02]  /*46f0*/  LEA.HI.X.SX32 R202, R85, R41, 0x1, P1 ;  /* 0x0000002955ca7211 */ /* 0x000fe400008f0eff */
[----:B------:R-:W-:-:S02]  /*4700*/  CS2R R84, SRZ ;  /* 0x0000000000547805 */ /* 0x000fc4000001ff00 */
[-C--:B------:R-:W-:Y:S02]  /*4710*/  LEA.HI.X.SX32 R199, R87, R41.reuse, 0x1, P2 ;  /* 0x0000002957c77211 */ /* 0x080fe400010f0eff */
[----:B------:R-:W-:Y:S02]  /*4720*/  CS2R R86, SRZ ;  /* 0x0000000000567805 */ /* 0x000fe4000001ff00 */
[-C--:B------:R-:W-:Y:S02]  /*4730*/  LEA.HI.X.SX32 R200, R89, R41.reuse, 0x1, P3 ;  /* 0x0000002959c87211 */ /* 0x080fe400018f0eff */
[----:B------:R-:W-:Y:S02]  /*4740*/  CS2R R88, SRZ ;  /* 0x0000000000587805 */ /* 0x000fe4000001ff00 */
[----:B------:R-:W-:Y:S02]  /*4750*/  LEA.HI.X.SX32 R201, R91, R41, 0x1, P4 ;  /* 0x000000295bc97211 */ /* 0x000fe400020f0eff */
[----:B------:R-:W-:-:S02]  /*4760*/  CS2R R90, SRZ ;  /* 0x00000000005a7805 */ /* 0x000fc4000001ff00 */
[----:B------:R-:W-:Y:S02]  /*4770*/  LEA.HI.X.SX32 R207, R54, R41, 0x1, P5 ;  /* 0x0000002936cf7211 */ /* 0x000fe400028f0eff */
[C---:B------:R-:W-:Y:S02]  /*4780*/  LEA R146, P0, R44.reuse, UR10, 0x1 ;  /* 0x0000000a2c927c11 */ /* 0x040fe4000f8008ff */
[----:B------:R-:W-:Y:S02]  /*4790*/  SHF.R.S32.HI R41, RZ, 0x1f, R42 ;  /* 0x0000001fff297819 */ /* 0x000fe4000001142a */
[----:B------:R-:W-:Y:S02]  /*47a0*/  LEA.HI.X.SX32 R147, R44, UR11, 0x1, P0 ;  /* 0x0000000b2c937c11 */ /* 0x000fe400080f0eff */
[----:B------:R-:W-:-:S07]  /*47b0*/  SHF.L.U64.HI R210, R42, 0x1, R41 ;  /* 0x000000012ad27819 */ /* 0x000fce0000010229 */
.L_x_2:
[----:B------:R-:W0:Y:S01]  /*47c0*/  S2R R238, SR_TID.X ;  /* 0x0000000000ee7919 */ /* 0x000e220000002100 */
[----:B------:R-:W-:Y:S01]  /*47d0*/  PRMT R50, RZ, 0x7610, R50 ;  /* 0x00007610ff327816 */ /* 0x000fe20000000032 */
[----:B------:R-:W-:Y:S01]  /*47e0*/  IMAD.WIDE R40, R214, 0x2, R146 ;  /* 0x00000002d6287825 */ /* 0x000fe200078e0292 */
[----:B------:R-:W-:Y:S02]  /*47f0*/  PRMT R239, RZ, 0x7610, R239 ;  /* 0x00007610ffef7816 */ /* 0x000fe400000000ef */
[----:B0-----:R-:W-:Y:S02]  /*4800*/  SHF.R.U32.HI R44, RZ, 0x4, R238 ;  /* 0x00000004ff2c7819 */ /* 0x001fe400000116ee */
[----:B------:R-:W-:Y:S02]  /*4810*/  LOP3.LUT R43, R238, 0x1f, RZ, 0xc0, !PT ;  /* 0x0000001fee2b7812 */ /* 0x000fe400078ec0ff */
[----:B------:R-:W-:Y:S02]  /*4820*/  SGXT.U32 R44, R44, 0x2 ;  /* 0x000000022c2c781a */ /* 0x000fe40000000000 */
[----:B------:R-:W-:-:S02]  /*4830*/  ISETP.GE.AND P0, PT, R43, UR7, PT ;  /* 0x000000072b007c0c */ /* 0x000fc4000bf06270 */
[C---:B------:R-:W-:Y:S02]  /*4840*/  ISETP.GE.AND P1, PT, R44.reuse, UR7, PT ;  /* 0x000000072c007c0c */ /* 0x040fe4000bf26270 */
[----:B------:R-:W-:-:S04]  /*4850*/  LOP3.LUT R42, R44, 0x4, RZ, 0xfc, !PT ;  /* 0x000000042c2a7812 */ /* 0x000fc800078efcff */
[----:B------:R-:W-:Y:S02]  /*4860*/  ISETP.GE.AND P2, PT, R42, UR7, PT ;  /* 0x000000072a007c0c */ /* 0x000fe4000bf46270 */
[C---:B------:R-:W-:Y:S02]  /*4870*/  LOP3.LUT R42, R44.reuse, 0x8, RZ, 0xfc, !PT ;  /* 0x000000082c2a7812 */ /* 0x040fe400078efcff */
[----:B------:R-:W-:Y:S02]  /*4880*/  LOP3.LUT R45, R44, 0x10, RZ, 0xfc, !PT ;  /* 0x000000102c2d7812 */ /* 0x000fe400078efcff */
[----:B------:R-:W-:Y:S01]  /*4890*/  ISETP.GE.AND P5, PT, R42, UR7, PT ;  /* 0x000000072a007c0c */ /* 0x000fe2000bfa6270 */
[----:B------:R0:W2:Y:S01]  /*48a0*/  @!P1 LDG.E.U16 R50, desc[UR8][R40.64] ;  /* 0x0000000828329981 */ /* 0x0000a2000c1e1500 */
[----:B------:R-:W-:Y:S02]  /*48b0*/  LOP3.LUT R43, R44, 0xc, RZ, 0xfc, !PT ;  /* 0x0000000c2c2b7812 */ /* 0x000fe400078efcff */
[----:B------:R-:W-:-:S02]  /*48c0*/  ISETP.GE.AND P3, PT, R45, UR7, PT ;  /* 0x000000072d007c0c */ /* 0x000fc4000bf66270 */
[----:B------:R-:W-:Y:S02]  /*48d0*/  PRMT R45, RZ, 0x7610, R45 ;  /* 0x00007610ff2d7816 */ /* 0x000fe4000000002d */
[----:B------:R-:W-:Y:S02]  /*48e0*/  ISETP.GE.AND P4, PT, R43, UR7, PT ;  /* 0x000000072b007c0c */ /* 0x000fe4000bf86270 */
[----:B------:R-:W-:Y:S01]  /*48f0*/  LOP3.LUT R46, R44, 0x14, RZ, 0xfc, !PT ;  /* 0x000000142c2e7812 */ /* 0x000fe200078efcff */
[--C-:B0-----:R-:W-:Y:S01]  /*4900*/  IMAD.WIDE R40, R212, 0x2, R146.reuse ;  /* 0x00000002d4287825 */ /* 0x101fe200078e0292 */
[----:B------:R-:W-:Y:S02]  /*4910*/  LOP3.LUT R48, R44, 0x18, RZ, 0xfc, !PT ;  /* 0x000000182c307812 */ /* 0x000fe400078efcff */
[----:B------:R-:W-:Y:S02]  /*4920*/  ISETP.GE.AND P1, PT, R46, UR7, PT ;  /* 0x000000072e007c0c */ /* 0x000fe4000bf26270 */
[----:B------:R0:W3:Y:S01]  /*4930*/  @!P2 LDG.E.U16 R239, desc[UR8][R40.64] ;  /* 0x0000000828efa981 */ /* 0x0000e2000c1e1500 */
[----:B------:R-:W-:Y:S01]  /*4940*/  LOP3.LUT R44, R44, 0x1c, RZ, 0xfc, !PT ;  /* 0x0000001c2c2c7812 */ /* 0x000fe200078efcff */
[----:B------:R-:W-:Y:S01]  /*4950*/  IMAD.WIDE R46, R218, 0x2, R146 ;  /* 0x00000002da2e7825 */ /* 0x000fe200078e0292 */
[----:B------:R-:W-:-:S02]  /*4960*/  PRMT R49, RZ, 0x7610, R49 ;  /* 0x00007610ff317816 */ /* 0x000fc40000000031 */
[----:B------:R-:W-:Y:S01]  /*4970*/  ISETP.GE.AND P2, PT, R48, UR7, PT ;  /* 0x0000000730007c0c */ /* 0x000fe2000bf46270 */
[----:B------:R-:W-:Y:S01]  /*4980*/  IMAD.WIDE R42, R219, 0x2, R146 ;  /* 0x00000002db2a7825 */ /* 0x000fe200078e0292 */
[----:B------:R-:W-:Y:S02]  /*4990*/  PRMT R72, RZ, 0x7610, R72 ;  /* 0x00007610ff487816 */ /* 0x000fe40000000048 */
[----:B------:R1:W4:Y:S01]  /*49a0*/  @!P3 LDG.E.U16 R49, desc[UR8][R46.64] ;  /* 0x000000082e31b981 */ /* 0x000322000c1e1500 */
[----:B0-----:R-:W-:Y:S01]  /*49b0*/  IMAD.WIDE R40, R213, 0x2, R146 ;  /* 0x00000002d5287825 */ /* 0x001fe200078e0292 */
[----:B------:R-:W-:Y:S02]  /*49c0*/  PRMT R48, RZ, 0x7610, R48 ;  /* 0x00007610ff307816 */ /* 0x000fe40000000030 */
[----:B------:R0:W5:Y:S04]  /*49d0*/  @!P4 LDG.E.U16 R72, desc[UR8][R42.64] ;  /* 0x000000082a48c981 */ /* 0x000168000c1e1500 */
[----:B------:R0:W2:Y:S01]  /*49e0*/  @!P5 LDG.E.U16 R45, desc[UR8][R40.64] ;  /* 0x00000008282dd981 */ /* 0x0000a2000c1e1500 */
[----:B------:R-:W-:Y:S01]  /*49f0*/  ISETP.GE.AND P5, PT, R44, UR7, PT ;  /* 0x000000072c007c0c */ /* 0x000fe2000bfa6270 */
[----:B------:R-:W-:Y:S01]  /*4a00*/  IMAD.WIDE R52, R215, 0x2, R146 ;  /* 0x00000002d7347825 */ /* 0x000fe200078e0292 */
[----:B-1----:R-:W-:-:S02]  /*4a10*/  PRMT R47, RZ, 0x7610, R47 ;  /* 0x00007610ff2f7816 */ /* 0x002fc4000000002f */
[----:B------:R-:W-:Y:S01]  /*4a20*/  PRMT R80, RZ, 0x7610, R80 ;  /* 0x00007610ff507816 */ /* 0x000fe20000000050 */
[----:B0-----:R-:W-:-:S04]  /*4a30*/  IMAD.WIDE R42, R216, 0x2, R146 ;  /* 0x00000002d82a7825 */ /* 0x001fc800078e0292 */
[----:B------:R-:W-:Y:S01]  /*4a40*/  IMAD.WIDE R40, R217, 0x2, R146 ;  /* 0x00000002d9287825 */ /* 0x000fe200078e0292 */
[----:B------:R-:W3:Y:S04]  /*4a50*/  @!P2 LDG.E.U16 R48, desc[UR8][R42.64] ;  /* 0x000000082a30a981 */ /* 0x000ee8000c1e1500 */
[----:B------:R0:W5:Y:S04]  /*4a60*/  @!P1 LDG.E.U16 R47, desc[UR8][R40.64] ;  /* 0x00000008282f9981 */ /* 0x000168000c1e1500 */
[----:B------:R-:W5:Y:S01]  /*4a70*/  @!P5 LDG.E.U16 R80, desc[UR8][R52.64] ;  /* 0x000000083450d981 */ /* 0x000f62000c1e1500 */
[----:B------:R-:W-:-:S02]  /*4a80*/  IADD3 RZ, P3, R142, R209, RZ ;  /* 0x000000d18eff7210 */ /* 0x000fc40007f7e0ff */
[----:B------:R-:W-:Y:S02]  /*4a90*/  PRMT R61, RZ, 0x7610, R61 ;  /* 0x00007610ff3d7816 */ /* 0x000fe4000000003d */
[-C--:B------:R-:W-:Y:S01]  /*4aa0*/  IADD3 RZ, P1, R148, R209.reuse, RZ ;  /* 0x000000d194ff7210 */ /* 0x080fe20007f3e0ff */
[--C-:B0-----:R-:W-:Y:S02]  /*4ab0*/  IMAD.IADD R40, R142, 0x1, R209.reuse ;  /* 0x000000018e287824 */ /* 0x101fe400078e02d1 */
[----:B------:R-:W-:Y:S01]  /*4ac0*/  IMAD.X R41, R131, 0x1, R210, P3 ;  /* 0x0000000183297824 */ /* 0x000fe200018e06d2 */
[----:B------:R-:W-:Y:S01]  /*4ad0*/  BAR.SYNC.DEFER_BLOCKING 0x0 ;  /* 0x0000000000007b1d */ /* 0x000fe20000010000 */
[----:B------:R-:W-:Y:S02]  /*4ae0*/  PRMT R236, RZ, 0x7610, R236 ;  /* 0x00007610ffec7816 */ /* 0x000fe400000000ec */
[C---:B------:R-:W-:Y:S02]  /*4af0*/  IADD3 RZ, P2, R144.reuse, R209, RZ ;  /* 0x000000d190ff7210 */ /* 0x040fe40007f5e0ff */
[----:B------:R-:W-:Y:S01]  /*4b00*/  PRMT R60, RZ, 0x7610, R60 ;  /* 0x00007610ff3c7816 */ /* 0x000fe2000000003c */
[----:B------:R-:W-:Y:S01]  /*4b10*/  IMAD.IADD R42, R144, 0x1, R209 ;  /* 0x00000001902a7824 */ /* 0x000fe200078e02d1 */
[----:B------:R-:W-:-:S02]  /*4b20*/  PRMT R44, RZ, 0x7610, R44 ;  /* 0x00007610ff2c7816 */ /* 0x000fc4000000002c */
[----:B------:R-:W-:Y:S02]  /*4b30*/  IADD3.X R43, R133, R210, RZ, P2, !PT ;  /* 0x000000d2852b7210 */ /* 0x000fe400017fe4ff */
[-C--:B------:R-:W-:Y:S01]  /*4b40*/  IADD3 RZ, P2, R150, R209.reuse, RZ ;  /* 0x000000d196ff7210 */ /* 0x080fe20007f5e0ff */
[----:B------:R0:W5:Y:S01]  /*4b50*/  @!P0 LDG.E.U16 R61, desc[UR8][R40.64] ;  /* 0x00000008283d8981 */ /* 0x000162000c1e1500 */
[----:B------:R-:W-:Y:S02]  /*4b60*/  PRMT R235, RZ, 0x7610, R235 ;  /* 0x00007610ffeb7816 */ /* 0x000fe400000000eb */
[----:B------:R-:W-:Y:S01]  /*4b70*/  PRMT R220, RZ, 0x7610, R220 ;  /* 0x00007610ffdc7816 */ /* 0x000fe200000000dc */
[----:B------:R1:W5:Y:S01]  /*4b80*/  @!P0 LDG.E.U16 R44, desc[UR8][R42.64] ;  /* 0x000000082a2c8981 */ /* 0x000362000c1e1500 */
[----:B0-----:R-:W-:Y:S02]  /*4b90*/  IMAD.IADD R40, R148, 0x1, R209 ;  /* 0x0000000194287824 */ /* 0x001fe400078e02d1 */
[----:B------:R-:W-:Y:S01]  /*4ba0*/  IMAD.X R41, R135, 0x1, R210, P1 ;  /* 0x0000000187297824 */ /* 0x000fe200008e06d2 */
[----:B------:R-:W-:-:S04]  /*4bb0*/  IADD3 RZ, P1, R152, R209, RZ ;  /* 0x000000d198ff7210 */ /* 0x000fc80007f3e0ff */
[----:B------:R0:W5:Y:S01]  /*4bc0*/  @!P0 LDG.E.U16 R236, desc[UR8][R40.64] ;  /* 0x0000000828ec8981 */ /* 0x000162000c1e1500 */
[--C-:B-1----:R-:W-:Y:S02]  /*4bd0*/  IMAD.IADD R42, R150, 0x1, R209.reuse ;  /* 0x00000001962a7824 */ /* 0x102fe400078e02d1 */
[----:B0-----:R-:W-:Y:S02]  /*4be0*/  IMAD.IADD R40, R152, 0x1, R209 ;  /* 0x0000000198287824 */ /* 0x001fe400078e02d1 */
[--C-:B------:R-:W-:Y:S01]  /*4bf0*/  IMAD.X R41, R139, 0x1, R210.reuse, P1 ;  /* 0x000000018b297824 */ /* 0x100fe200008e06d2 */
[----:B------:R-:W-:Y:S01]  /*4c00*/  IADD3 RZ, P1, R156, R209, RZ ;  /* 0x000000d19cff7210 */ /* 0x000fe20007f3e0ff */
[----:B------:R-:W-:-:S03]  /*4c10*/  IMAD.X R43, R137, 0x1, R210, P2 ;  /* 0x00000001892b7824 */ /* 0x000fc600010e06d2 */
[----:B------:R0:W5:Y:S01]  /*4c20*/  @!P0 LDG.E.U16 R60, desc[UR8][R40.64] ;  /* 0x00000008283c8981 */ /* 0x000162000c1e1500 */
[-C--:B------:R-:W-:Y:S02]  /*4c30*/  IADD3 RZ, P2, R154, R209.reuse, RZ ;  /* 0x000000d19aff7210 */ /* 0x080fe40007f5e0ff */
[----:B------:R-:W-:Y:S01]  /*4c40*/  PRMT R59, RZ, 0x7610, R59 ;  /* 0x00007610ff3b7816 */ /* 0x000fe2000000003b */
[----:B------:R1:W5:Y:S01]  /*4c50*/  @!P0 LDG.E.U16 R220, desc[UR8][R42.64] ;  /* 0x000000082adc8981 */ /* 0x000362000c1e1500 */
[----:B0-----:R-:W-:Y:S02]  /*4c60*/  IMAD.IADD R40, R156, 0x1, R209 ;  /* 0x000000019c287824 */ /* 0x001fe400078e02d1 */
[----:B------:R-:W-:Y:S01]  /*4c70*/  IMAD.X R41, R143, 0x1, R210, P1 ;  /* 0x000000018f297824 */ /* 0x000fe200008e06d2 */
[----:B------:R-:W-:-:S04]  /*4c80*/  IADD3 RZ, P1, R160, R209, RZ ;  /* 0x000000d1a0ff7210 */ /* 0x000fc80007f3e0ff */
[----:B------:R0:W5:Y:S01]  /*4c90*/  @!P0 LDG.E.U16 R235, desc[UR8][R40.64] ;  /* 0x0000000828eb8981 */ /* 0x000162000c1e1500 */
[----:B-1----:R-:W-:Y:S01]  /*4ca0*/  PRMT R43, RZ, 0x7610, R43 ;  /* 0x00007610ff2b7816 */ /* 0x002fe2000000002b */
[--C-:B------:R-:W-:Y:S01]  /*4cb0*/  IMAD.IADD R52, R154, 0x1, R209.reuse ;  /* 0x000000019a347824 */ /* 0x100fe200078e02d1 */
[----:B------:R-:W-:Y:S02]  /*4cc0*/  IADD3.X R53, R141, R210, RZ, P2, !PT ;  /* 0x000000d28d357210 */ /* 0x000fe400017fe4ff */
[-C--:B------:R-:W-:Y:S02]  /*4cd0*/  IADD3 RZ, P2, R158, R209.reuse, RZ ;  /* 0x000000d19eff7210 */ /* 0x080fe40007f5e0ff */
[----:B------:R-:W-:Y:S01]  /*4ce0*/  PRMT R234, RZ, 0x7610, R234 ;  /* 0x00007610ffea7816 */ /* 0x000fe200000000ea */
[----:B------:R1:W5:Y:S01]  /*4cf0*/  @!P0 LDG.E.U16 R43, desc[UR8][R52.64] ;  /* 0x00000008342b8981 */ /* 0x000362000c1e1500 */
[----:B0-----:R-:W-:Y:S02]  /*4d00*/  IMAD.IADD R40, R160, 0x1, R209 ;  /* 0x00000001a0287824 */ /* 0x001fe400078e02d1 */
[----:B------:R-:W-:Y:S01]  /*4d10*/  IMAD.X R41, R149, 0x1, R210, P1 ;  /* 0x0000000195297824 */ /* 0x000fe200008e06d2 */
[----:B------:R-:W-:-:S04]  /*4d20*/  IADD3 RZ, P1, R164, R209, RZ ;  /* 0x000000d1a4ff7210 */ /* 0x000fc80007f3e0ff */
[----:B------:R0:W5:Y:S01]  /*4d30*/  @!P0 LDG.E.U16 R59, desc[UR8][R40.64] ;  /* 0x00000008283b8981 */ /* 0x000162000c1e1500 */
[----:B------:R-:W-:Y:S01]  /*4d40*/  PRMT R83, RZ, 0x7610, R83 ;  /* 0x00007610ff537816 */ /* 0x000fe20000000053 */
[--C-:B-1----:R-:W-:Y:S02]  /*4d50*/  IMAD.IADD R52, R158, 0x1, R209.reuse ;  /* 0x000000019e347824 */ /* 0x102fe400078e02d1 */
[----:B------:R-:W-:Y:S01]  /*4d60*/  IMAD.X R53, R145, 0x1, R210, P2 ;  /* 0x0000000191357824 */ /* 0x000fe200010e06d2 */
[----:B------:R-:W-:Y:S02]  /*4d70*/  IADD3 RZ, P2, R162, R209, RZ ;  /* 0x000000d1a2ff7210 */ /* 0x000fe40007f5e0ff */
[----:B------:R-:W-:Y:S02]  /*4d80*/  PRMT R58, RZ, 0x7610, R58 ;  /* 0x00007610ff3a7816 */ /* 0x000fe4000000003a */
[----:B------:R1:W5:Y:S01]  /*4d90*/  @!P0 LDG.E.U16 R83, desc[UR8][R52.64] ;  /* 0x0000000834538981 */ /* 0x000362000c1e1500 */
[----:B0-----:R-:W-:-:S02]  /*4da0*/  IMAD.IADD R40, R164, 0x1, R209 ;  /* 0x00000001a4287824 */ /* 0x001fc400078e02d1 */
[----:B------:R-:W-:Y:S01]  /*4db0*/  IMAD.X R41, R153, 0x1, R210, P1 ;  /* 0x0000000199297824 */ /* 0x000fe200008e06d2 */
[----:B------:R-:W-:-:S04]  /*4dc0*/  IADD3 RZ, P1, R168, R209, RZ ;  /* 0x000000d1a8ff7210 */ /* 0x000fc80007f3e0ff */
[----:B------:R0:W5:Y:S01]  /*4dd0*/  @!P0 LDG.E.U16 R234, desc[UR8][R40.64] ;  /* 0x0000000828ea8981 */ /* 0x000162000c1e1500 */
[----:B------:R-:W-:Y:S01]  /*4de0*/  PRMT R42, RZ, 0x7610, R42 ;  /* 0x00007610ff2a7816 */ /* 0x000fe2000000002a */
[----:B-1----:R-:W-:Y:S01]  /*4df0*/  IMAD.IADD R52, R162, 0x1, R209 ;  /* 0x00000001a2347824 */ /* 0x002fe200078e02d1 */
        /* <DEDUP_REMOVED lines=9> */
[----:B-1----:R-:W-:Y:S02]  /*4e90*/  IMAD.IADD R52, R166, 0x1, R209 ;  /* 0x00000001a6347824 */ /* 0x002fe400078e02d1 */
        /* <DEDUP_REMOVED lines=9> */
[--C-:B-1----:R-:W-:Y:S01]  /*4f30*/  IMAD.IADD R52, R170, 0x1, R209.reuse ;  /* 0x00000001aa347824 */ /* 0x102fe200078e02d1 */
        /* <DEDUP_REMOVED lines=64> */
[----:B0-----:R-:W-:Y:S01]  /*5340*/  IMAD.X R41, R189, 0x1, R210, P1 ;  /* 0x00000001bd297824 */ /* 0x001fe200008e06d2 */
[----:B------:R-:W-:Y:S01]  /*5350*/  IADD3 R62, P1, R203, R209, RZ ;  /* 0x000000d1cb3e7210 */ /* 0x000fe20007f3e0ff */
[----:B------:R-:W-:Y:S01]  /*5360*/  IMAD.IADD R40, R195, 0x1, R209 ;  /* 0x00000001c3287824 */ /* 0x000fe200078e02d1 */
[----:B------:R-:W-:-:S03]  /*5370*/  PRMT R77, RZ, 0x7610, R77 ;  /* 0x00007610ff4d7816 */ /* 0x000fc6000000004d */
[--C-:B------:R-:W-:Y:S01]  /*5380*/  IMAD.X R63, R207, 0x1, R210.reuse, P1 ;  /* 0x00000001cf3f7824 */ /* 0x100fe200008e06d2 */
[----:B------:R0:W5:Y:S01]  /*5390*/  @!P0 LDG.E.U16 R54, desc[UR8][R40.64] ;  /* 0x0000000828368981 */ /* 0x000162000c1e1500 */
[----:B-1----:R-:W-:Y:S02]  /*53a0*/  IMAD.IADD R52, R194, 0x1, R209 ;  /* 0x00000001c2347824 */ /* 0x002fe400078e02d1 */
[----:B------:R-:W-:Y:S01]  /*53b0*/  IMAD.X R53, R187, 0x1, R210, P2 ;  /* 0x00000001bb357824 */ /* 0x000fe200010e06d2 */
[----:B------:R1:W5:Y:S01]  /*53c0*/  @!P0 LDG.E.U16 R245, desc[UR8][R62.64] ;  /* 0x000000083ef58981 */ /* 0x000362000c1e1500 */
[----:B------:R-:W-:-:S03]  /*53d0*/  PRMT R243, RZ, 0x7610, R243 ;  /* 0x00007610fff37816 */ /* 0x000fc600000000f3 */
[----:B------:R4:W5:Y:S01]  /*53e0*/  @!P0 LDG.E.U16 R77, desc[UR8][R52.64] ;  /* 0x00000008344d8981 */ /* 0x000962000c1e1500 */
[----:B0-----:R-:W-:-:S05]  /*53f0*/  IADD3 R40, P1, R16, R209, RZ ;  /* 0x000000d110287210 */ /* 0x001fca0007f3e0ff */
[----:B------:R-:W-:Y:S01]  /*5400*/  IMAD.X R41, R5, 0x1, R210, P1 ;  /* 0x0000000105297824 */ /* 0x000fe200008e06d2 */
[-C--:B-1----:R-:W-:Y:S02]  /*5410*/  IADD3 R62, P1, R24, R209.reuse, RZ ;  /* 0x000000d1183e7210 */ /* 0x082fe40007f3e0ff */
[----:B----4-:R-:W-:Y:S02]  /*5420*/  IADD3 R52, P2, R8, R209, RZ ;  /* 0x000000d108347210 */ /* 0x010fe40007f5e0ff */
[----:B------:R-:W-:Y:S01]  /*5430*/  PRMT R244, RZ, 0x7610, R244 ;  /* 0x00007610fff47816 */ /* 0x000fe200000000f4 */
[----:B------:R0:W4:Y:S01]  /*5440*/  @!P0 LDG.E.U16 R243, desc[UR8][R40.64] ;  /* 0x0000000828f38981 */ /* 0x000122000c1e1500 */
[----:B------:R-:W-:Y:S01]  /*5450*/  IMAD.X R63, R13, 0x1, R210, P1 ;  /* 0x000000010d3f7824 */ /* 0x000fe200008e06d2 */
[----:B------:R-:W-:Y:S02]  /*5460*/  PRMT R242, RZ, 0x7610, R242 ;  /* 0x00007610fff27816 */ /* 0x000fe400000000f2 */
[----:B------:R-:W-:-:S02]  /*5470*/  IADD3.X R53, R202, R210, RZ, P2, !PT ;  /* 0x000000d2ca357210 */ /* 0x000fc400017fe4ff */
[----:B------:R-:W-:Y:S02]  /*5480*/  PRMT R240, RZ, 0x7610, R240 ;  /* 0x00007610fff07816 */ /* 0x000fe400000000f0 */
[----:B------:R1:W4:Y:S01]  /*5490*/  @!P0 LDG.E.U16 R242, desc[UR8][R62.64] ;  /* 0x000000083ef28981 */ /* 0x000322000c1e1500 */
[----:B0-----:R-:W-:-:S03]  /*54a0*/  IADD3 R40, P1, R112, R209, RZ ;  /* 0x000000d170287210 */ /* 0x001fc60007f3e0ff */
[----:B------:R0:W4:Y:S02]  /*54b0*/  @!P0 LDG.E.U16 R244, desc[UR8][R52.64] ;  /* 0x0000000834f48981 */ /* 0x000124000c1e1500 */
[--C-:B------:R-:W-:Y:S01]  /*54c0*/  IMAD.X R41, R29, 0x1, R210.reuse, P1 ;  /* 0x000000011d297824 */ /* 0x100fe200008e06d2 */
[-C--:B-1----:R-:W-:Y:S02]  /*54d0*/  IADD3 R62, P1, R120, R209.reuse, RZ ;  /* 0x000000d1783e7210 */ /* 0x082fe40007f3e0ff */
[----:B------:R-:W-:Y:S02]  /*54e0*/  PRMT R241, RZ, 0x7610, R241 ;  /* 0x00007610fff17816 */ /* 0x000fe400000000f1 */
[----:B------:R1:W4:Y:S01]  /*54f0*/  @!P0 LDG.E.U16 R240, desc[UR8][R40.64] ;  /* 0x0000000828f08981 */ /* 0x000322000c1e1500 */
[----:B0-----:R-:W-:Y:S01]  /*5500*/  IADD3 R52, P2, R32, R209, RZ ;  /* 0x000000d120347210 */ /* 0x001fe20007f5e0ff */
[----:B------:R-:W-:-:S04]  /*5510*/  IMAD.X R63, R37, 0x1, R210, P1 ;  /* 0x00000001253f7824 */ /* 0x000fc800008e06d2 */
[----:B------:R-:W-:Y:S01]  /*5520*/  IMAD.X R53, R21, 0x1, R210, P2 ;  /* 0x0000000115357824 */ /* 0x000fe200010e06d2 */
[----:B-1----:R-:W-:-:S04]  /*5530*/  IADD3 R40, P1, R136, R209, RZ ;  /* 0x000000d188287210 */ /* 0x002fc80007f3e0ff */
[----:B------:R0:W4:Y:S01]  /*5540*/  @!P0 LDG.E.U16 R241, desc[UR8][R52.64] ;  /* 0x0000000834f18981 */ /* 0x000122000c1e1500 */
[----:B------:R-:W-:Y:S02]  /*5550*/  PRMT R66, RZ, 0x7610, R66 ;  /* 0x00007610ff427816 */ /* 0x000fe40000000042 */
[----:B------:R-:W-:Y:S01]  /*5560*/  PRMT R237, RZ, 0x7610, R237 ;  /* 0x00007610ffed7816 */ /* 0x000fe200000000ed */
[----:B------:R-:W-:Y:S01]  /*5570*/  IMAD.X R41, R125, 0x1, R210, P1 ;  /* 0x000000017d297824 */ /* 0x000fe200008e06d2 */
[----:B------:R-:W-:Y:S02]  /*5580*/  PRMT R222, RZ, 0x7610, R222 ;  /* 0x00007610ffde7816 */ /* 0x000fe400000000de */
[----:B------:R1:W4:Y:S01]  /*5590*/  @!P0 LDG.E.U16 R66, desc[UR8][R62.64] ;  /* 0x000000083e428981 */ /* 0x000322000c1e1500 */
[----:B0-----:R-:W-:-:S03]  /*55a0*/  IADD3 R52, P2, R128, R209, RZ ;  /* 0x000000d180347210 */ /* 0x001fc60007f5e0ff */
[----:B------:R0:W4:Y:S02]  /*55b0*/  @!P0 LDG.E.U16 R237, desc[UR8][R40.64] ;  /* 0x0000000828ed8981 */ /* 0x000124000c1e1500 */
[----:B------:R-:W-:Y:S01]  /*55c0*/  IMAD.X R53, R117, 0x1, R210, P2 ;  /* 0x0000000175357824 */ /* 0x000fe200010e06d2 */
[-C--:B-1----:R-:W-:Y:S02]  /*55d0*/  IADD3 R62, P1, R34, R209.reuse, RZ ;  /* 0x000000d1223e7210 */ /* 0x082fe40007f3e0ff */
[----:B------:R-:W-:Y:S02]  /*55e0*/  PRMT R228, RZ, 0x7610, R228 ;  /* 0x00007610ffe47816 */ /* 0x000fe400000000e4 */
[----:B------:R1:W4:Y:S01]  /*55f0*/  @!P0 LDG.E.U16 R222, desc[UR8][R52.64] ;  /* 0x0000000834de8981 */ /* 0x000322000c1e1500 */
[----:B0-----:R-:W-:Y:S02]  /*5600*/  IADD3 R40, P2, R26, R209, RZ ;  /* 0x000000d11a287210 */ /* 0x001fe40007f5e0ff */
[----:B------:R-:W-:-:S03]  /*5610*/  IADD3.X R63, R23, R210, RZ, P1, !PT ;  /* 0x000000d2173f7210 */ /* 0x000fc60000ffe4ff */
[----:B------:R-:W-:Y:S01]  /*5620*/  IMAD.X R41, R15, 0x1, R210, P2 ;  /* 0x000000010f297824 */ /* 0x000fe200010e06d2 */
[----:B-1----:R-:W-:-:S04]  /*5630*/  IADD3 R52, P1, R18, R209, RZ ;  /* 0x000000d112347210 */ /* 0x002fc80007f3e0ff */
[----:B------:R0:W4:Y:S01]  /*5640*/  @!P0 LDG.E.U16 R228, desc[UR8][R40.64] ;  /* 0x0000000828e48981 */ /* 0x000122000c1e1500 */
[----:B------:R-:W-:Y:S01]  /*5650*/  PRMT R227, RZ, 0x7610, R227 ;  /* 0x00007610ffe37816 */ /* 0x000fe200000000e3 */
[----:B------:R-:W-:Y:S01]  /*5660*/  IMAD.X R53, R7, 0x1, R210, P1 ;  /* 0x0000000107357824 */ /* 0x000fe200008e06d2 */
[----:B------:R-:W-:-:S04]  /*5670*/  PRMT R226, RZ, 0x7610, R226 ;  /* 0x00007610ffe27816 */ /* 0x000fc800000000e2 */
[----:B------:R1:W4:Y:S01]  /*5680*/  @!P0 LDG.E.U16 R227, desc[UR8][R52.64] ;  /* 0x0000000834e38981 */ /* 0x000322000c1e1500 */
[----:B0-----:R-:W-:-:S05]  /*5690*/  IADD3 R40, P1, R10, R209, RZ ;  /* 0x000000d10a287210 */ /* 0x001fca0007f3e0ff */
[--C-:B------:R-:W-:Y:S01]  /*56a0*/  IMAD.X R41, R198, 0x1, R210.reuse, P1 ;  /* 0x00000001c6297824 */ /* 0x100fe200008e06d2 */
[----:B------:R-:W-:Y:S02]  /*56b0*/  PRMT R229, RZ, 0x7610, R229 ;  /* 0x00007610ffe57816 */ /* 0x000fe400000000e5 */
[-C--:B-1----:R-:W-:Y:S02]  /*56c0*/  IADD3 R52, P1, R2, R209.reuse, RZ ;  /* 0x000000d102347210 */ /* 0x082fe40007f3e0ff */
[----:B------:R0:W4:Y:S03]  /*56d0*/  @!P0 LDG.E.U16 R226, desc[UR8][R40.64] ;  /* 0x0000000828e28981 */ /* 0x000126000c1e1500 */
[----:B------:R-:W-:Y:S01]  /*56e0*/  IMAD.X R53, R201, 0x1, R210, P1 ;  /* 0x00000001c9357824 */ /* 0x000fe200008e06d2 */
[----:B------:R1:W4:Y:S01]  /*56f0*/  @!P0 LDG.E.U16 R229, desc[UR8][R62.64] ;  /* 0x000000083ee58981 */ /* 0x000322000c1e1500 */
[----:B0-----:R-:W-:-:S02]  /*5700*/  IADD3 R40, P1, R114, R209, RZ ;  /* 0x000000d172287210 */ /* 0x001fc40007f3e0ff */
[----:B-1----:R-:W-:-:S03]  /*5710*/  PRMT R63, RZ, 0x7610, R63 ;  /* 0x00007610ff3f7816 */ /* 0x002fc6000000003f */
[----:B------:R-:W-:-:S05]  /*5720*/  IMAD.X R41, R31, 0x1, R210, P1 ;  /* 0x000000011f297824 */ /* 0x000fca00008e06d2 */
[----:B------:R0:W4:Y:S01]  /*5730*/  @!P0 LDG.E.U16 R63, desc[UR8][R40.64] ;  /* 0x00000008283f8981 */ /* 0x000122000c1e1500 */
[----:B------:R-:W-:Y:S02]  /*5740*/  PRMT R224, RZ, 0x7610, R224 ;  /* 0x00007610ffe07816 */ /* 0x000fe400000000e0 */
[----:B0-----:R-:W-:-:S05]  /*5750*/  IADD3 R40, P1, R122, R209, RZ ;  /* 0x000000d17a287210 */ /* 0x001fca0007f3e0ff */
[----:B------:R-:W-:-:S05]  /*5760*/  IMAD.X R41, R39, 0x1, R210, P1 ;  /* 0x0000000127297824 */ /* 0x000fca00008e06d2 */
[----:B------:R0:W4:Y:S01]  /*5770*/  @!P0 LDG.E.U16 R224, desc[UR8][R40.64] ;  /* 0x0000000828e08981 */ /* 0x000122000c1e1500 */
[----:B------:R-:W-:Y:S02]  /*5780*/  PRMT R223, RZ, 0x7610, R223 ;  /* 0x00007610ffdf7816 */ /* 0x000fe400000000df */
[----:B0-----:R-:W-:-:S05]  /*5790*/  IADD3 R40, P1, R130, R209, RZ ;  /* 0x000000d182287210 */ /* 0x001fca0007f3e0ff */
[----:B------:R-:W-:Y:S01]  /*57a0*/  IMAD.X R41, R119, 0x1, R210, P1 ;  /* 0x0000000177297824 */ /* 0x000fe200008e06d2 */
[----:B------:R-:W-:-:S04]  /*57b0*/  PRMT R221, RZ, 0x7610, R221 ;  /* 0x00007610ffdd7816 */ /* 0x000fc800000000dd */
[----:B------:R0:W4:Y:S02]  /*57c0*/  @!P0 LDG.E.U16 R223, desc[UR8][R40.64] ;  /* 0x0000000828df8981 */ /* 0x000124000c1e1500 */
[----:B0-----:R-:W-:-:S04]  /*57d0*/  IADD3 R40, P1, R138, R209, RZ ;  /* 0x000000d18a287210 */ /* 0x001fc80007f3e0ff */
[----:B------:R-:W-:-:S05]  /*57e0*/  IADD3.X R41, R127, R210, RZ, P1, !PT ;  /* 0x000000d27f297210 */ /* 0x000fca0000ffe4ff */
[----:B------:R0:W4:Y:S01]  /*57f0*/  @!P0 LDG.E.U16 R221, desc[UR8][R40.64] ;  /* 0x0000000828dd8981 */ /* 0x000122000c1e1500 */
[----:B------:R-:W-:Y:S02]  /*5800*/  PRMT R76, RZ, 0x7610, R76 ;  /* 0x00007610ff4c7816 */ /* 0x000fe4000000004c */
[----:B0-----:R-:W-:-:S05]  /*5810*/  IADD3 R40, P1, R4, R209, RZ ;  /* 0x000000d104287210 */ /* 0x001fca0007f3e0ff */
        /* <DEDUP_REMOVED lines=26> */
[----:B------:R0:W4:Y:S01]  /*59c0*/  @!P0 LDG.E.U16 R65, desc[UR8][R40.64] ;  /* 0x0000000828418981 */ /* 0x000122000c1e1500 */
[----:B------:R-:W1:Y:S01]  /*59d0*/  S2UR UR5, SR_CgaCtaId ;  /* 0x00000000000579c3 */ /* 0x000e620000008800 */
[----:B0-----:R-:W-:-:S04]  /*59e0*/  IADD3 R40, P1, R132, R209, RZ ;  /* 0x000000d184287210 */ /* 0x001fc80007f3e0ff */
[----:B------:R-:W-:-:S05]  /*59f0*/  IADD3.X R41, R121, R210, RZ, P1, !PT ;  /* 0x000000d279297210 */ /* 0x000fca0000ffe4ff */
[----:B------:R0:W4:Y:S01]  /*5a00*/  @!P0 LDG.E.U16 R64, desc[UR8][R40.64] ;  /* 0x0000000828408981 */ /* 0x000122000c1e1500 */
[----:B------:R-:W-:Y:S02]  /*5a10*/  PRMT R62, RZ, 0x7610, R62 ;  /* 0x00007610ff3e7816 */ /* 0x000fe4000000003e */
[----:B0-----:R-:W-:Y:S02]  /*5a20*/  IADD3 R40, P1, R140, R209, RZ ;  /* 0x000000d18c287210 */ /* 0x001fe40007f3e0ff */
[----:B------:R-:W-:-:S03]  /*5a30*/  PRMT R225, RZ, 0x7610, R225 ;  /* 0x00007610ffe17816 */ /* 0x000fc600000000e1 */
[----:B------:R-:W-:-:S03]  /*5a40*/  IMAD.X R41, R129, 0x1, R210, P1 ;  /* 0x0000000181297824 */ /* 0x000fc600008e06d2 */
[----:B------:R0:W4:Y:S04]  /*5a50*/  @!P0 LDG.E.U16 R225, desc[UR8][R52.64] ;  /* 0x0000000834e18981 */ /* 0x000128000c1e1500 */
[----:B------:R2:W4:Y:S01]  /*5a60*/  @!P0 LDG.E.U16 R62, desc[UR8][R40.64] ;  /* 0x00000008283e8981 */ /* 0x000522000c1e1500 */
[----:B------:R-:W-:Y:S01]  /*5a70*/  UMOV UR4, 0x400 ;  /* 0x0000040000047882 */ /* 0x000fe20000000000 */
[----:B------:R-:W-:Y:S01]  /*5a80*/  IMAD.SHL.U32 R238, R238, 0x2, RZ ;  /* 0x00000002eeee7824 */ /* 0x000fe200078e00ff */
[----:B0-----:R-:W-:Y:S02]  /*5a90*/  PRMT R53, RZ, 0x7610, R53 ;  /* 0x00007610ff357816 */ /* 0x001fe40000000035 */
[----:B--2---:R-:W-:Y:S01]  /*5aa0*/  IADD3 R40, P1, R6, R209, RZ ;  /* 0x000000d106287210 */ /* 0x004fe20007f3e0ff */
[----:B-1----:R-:W-:-:S04]  /*5ab0*/  ULEA UR4, UR5, UR4, 0x18 ;  /* 0x0000000405047291 */ /* 0x002fc8000f8ec03f */
[----:B------:R-:W-:Y:S01]  /*5ac0*/  IMAD.X R41, R199, 0x1, R210, P1 ;  /* 0x00000001c7297824 */ /* 0x000fe200008e06d2 */
[----:B------:R-:W-:-:S04]  /*5ad0*/  LOP3.LUT R238, R238, 0x7e, RZ, 0xc0, !PT ;  /* 0x0000007eeeee7812 */ /* 0x000fc800078ec0ff */
[----:B------:R0:W2:Y:S01]  /*5ae0*/  @!P0 LDG.E.U16 R53, desc[UR8][R40.64] ;  /* 0x0000000828358981 */ /* 0x0000a2000c1e1500 */
[----:B------:R-:W-:-:S03]  /*5af0*/  PRMT R52, RZ, 0x7610, R52 ;  /* 0x00007610ff347816 */ /* 0x000fc60000000034 */
[----:B------:R1:W-:Y:S01]  /*5b00*/  STS.U16 [R238+UR4+0x2100], R45 ;  /* 0x0021002dee007988 */ /* 0x0003e20008000404 */
[----:B0-----:R-:W-:-:S05]  /*5b10*/  IADD3 R40, P1, R14, R209, RZ ;  /* 0x000000d10e287210 */ /* 0x001fca0007f3e0ff */
[----:B------:R-:W-:Y:S01]  /*5b20*/  IMAD.X R41, R3, 0x1, R210, P1 ;  /* 0x0000000103297824 */ /* 0x000fe200008e06d2 */
[----:B-1----:R-:W0:Y:S04]  /*5b30*/  S2R R45, SR_TID.X ;  /* 0x00000000002d7919 */ /* 0x002e280000002100 */
[----:B------:R1:W2:Y:S01]  /*5b40*/  @!P0 LDG.E.U16 R52, desc[UR8][R40.64] ;  /* 0x0000000828348981 */ /* 0x0002a2000c1e1500 */
[----:B------:R-:W-:Y:S02]  /*5b50*/  PRMT R51, RZ, 0x7610, R51 ;  /* 0x00007610ff337816 */ /* 0x000fe40000000033 */
[----:B-1----:R-:W-:-:S05]  /*5b60*/  IADD3 R40, P1, R22, R209, RZ ;  /* 0x000000d116287210 */ /* 0x002fca0007f3e0ff */
[----:B------:R-:W-:Y:S01]  /*5b70*/  IMAD.X R41, R11, 0x1, R210, P1 ;  /* 0x000000010b297824 */ /* 0x000fe200008e06d2 */
[----:B------:R1:W-:Y:S04]  /*5b80*/  STS.U16 [R238+UR4+0x2000], R50 ;  /* 0x00200032ee007988 */ /* 0x0003e80008000404 */
[----:B------:R3:W2:Y:S01]  /*5b90*/  @!P0 LDG.E.U16 R51, desc[UR8][R40.64] ;  /* 0x0000000828338981 */ /* 0x0006a2000c1e1500 */
[----:B------:R-:W5:Y:S01]  /*5ba0*/  S2UR UR6, SR_CgaCtaId ;  /* 0x00000000000679c3 */ /* 0x000f620000008800 */
[----:B-1----:R-:W-:Y:S02]  /*5bb0*/  PRMT R50, RZ, 0x7610, R50 ;  /* 0x00007610ff327816 */ /* 0x002fe40000000032 */
[----:B---3--:R-:W-:-:S05]  /*5bc0*/  IADD3 R40, P1, R30, R209, RZ ;  /* 0x000000d11e287210 */ /* 0x008fca0007f3e0ff */
[----:B------:R-:W-:Y:S01]  /*5bd0*/  IMAD.X R41, R19, 0x1, R210, P1 ;  /* 0x0000000113297824 */ /* 0x000fe200008e06d2 */
[----:B------:R1:W-:Y:S04]  /*5be0*/  STS.U16 [R238+UR4+0x2200], R49 ;  /* 0x00220031ee007988 */ /* 0x0003e80008000404 */
[----:B------:R3:W2:Y:S01]  /*5bf0*/  @!P0 LDG.E.U16 R50, desc[UR8][R40.64] ;  /* 0x0000000828328981 */ /* 0x0006a2000c1e1500 */
[----:B0-----:R-:W-:Y:S01]  /*5c00*/  IMAD.SHL.U32 R251, R45, 0x20, RZ ;  /* 0x000000202dfb7824 */ /* 0x001fe200078e00ff */
[----:B------:R-:W-:Y:S02]  /*5c10*/  SHF.R.S32.HI R252, RZ, 0x2, R45 ;  /* 0x00000002fffc7819 */ /* 0x000fe4000001142d */
[----:B-1----:R-:W-:Y:S02]  /*5c20*/  PRMT R49, RZ, 0x7610, R49 ;  /* 0x00007610ff317816 */ /* 0x002fe40000000031 */
[----:B---3--:R-:W-:-:S05]  /*5c30*/  IADD3 R40, P1, R38, R209, RZ ;  /* 0x000000d126287210 */ /* 0x008fca0007f3e0ff */
[----:B------:R-:W-:Y:S01]  /*5c40*/  IMAD.X R41, R27, 0x1, R210, P1 ;  /* 0x000000011b297824 */ /* 0x000fe200008e06d2 */
[----:B------:R-:W-:Y:S02]  /*5c50*/  LOP3.LUT R250, R238, 0x10, RZ, 0x3c, !PT ;  /* 0x00000010eefa7812 */ /* 0x000fe400078e3cff */
[----:B------:R-:W-:Y:S02]  /*5c60*/  LOP3.LUT R251, R251, 0x60, RZ, 0xc0, !PT ;  /* 0x00000060fbfb7812 */ /* 0x000fe400078ec0ff */
[----:B------:R0:W3:Y:S01]  /*5c70*/  @!P0 LDG.E.U16 R49, desc[UR8][R40.64] ;  /* 0x0000000828318981 */ /* 0x0000e2000c1e1500 */
[----:B------:R-:W-:-:S03]  /*5c80*/  SGXT R252, R252, 0x1 ;  /* 0x00000001fcfc781a */ /* 0x000fc60000000200 */
[----:B------:R1:W-:Y:S01]  /*5c90*/  STS.U16 [R238+UR4+0x2300], R48 ;  /* 0x00230030ee007988 */ /* 0x0003e20008000404 */
[----:B------:R-:W-:Y:S02]  /*5ca0*/  LOP3.LUT R252, R251, 0x90, R252, 0xf8, !PT ;  /* 0x00000090fbfc7812 */ /* 0x000fe400078ef8fc */
[----:B0-----:R-:W-:Y:S01]  /*5cb0*/  IADD3 R40, P1, R118, R209, RZ ;  /* 0x000000d176287210 */ /* 0x001fe20007f3e0ff */
[----:B------:R0:W-:Y:S01]  /*5cc0*/  STS.U16 [R250+UR4+0x2080], R239 ;  /* 0x002080effa007988 */ /* 0x0001e20008000404 */
[----:B------:R-:W-:Y:S01]  /*5cd0*/  IMAD.SHL.U32 R251, R45, 0x10, RZ ;  /* 0x000000102dfb7824 */ /* 0x000fe200078e00ff */
[----:B-1----:R-:W-:Y:S02]  /*5ce0*/  PRMT R48, RZ, 0x7610, R48 ;  /* 0x00007610ff307816 */ /* 0x002fe40000000030 */
[----:B------:R-:W-:Y:S01]  /*5cf0*/  IADD3.X R41, R35, R210, RZ, P1, !PT ;  /* 0x000000d223297210 */ /* 0x000fe20000ffe4ff */
[----:B------:R-:W-:Y:S01]  /*5d00*/  UMOV UR5, 0x400 ;  /* 0x0000040000057882 */ /* 0x000fe20000000000 */
[----:B0-----:R-:W-:Y:S01]  /*5d10*/  IMAD.SHL.U32 R239, R45, 0x2, RZ ;  /* 0x000000022def7824 */ /* 0x001fe200078e00ff */
[----:B-----5:R-:W-:-:S02]  /*5d20*/  ULEA UR5, UR6, UR5, 0x18 ;  /* 0x0000000506057291 */ /* 0x020fc4000f8ec03f */
[----:B------:R0:W5:Y:S04]  /*5d30*/  @!P0 LDG.E.U16 R48, desc[UR8][R40.64] ;  /* 0x0000000828308981 */ /* 0x000168000c1e1500 */
[----:B------:R1:W-:Y:S01]  /*5d40*/  STS.U16 [R250+UR4+0x2180], R72 ;  /* 0x00218048fa007988 */ /* 0x0003e20008000404 */
[----:B0-----:R-:W-:Y:S01]  /*5d50*/  LOP3.LUT R41, R252, 0x10, R239, 0x78, !PT ;  /* 0x00000010fc297812 */ /* 0x001fe200078e78ef */
[----:B------:R-:W-:Y:S01]  /*5d60*/  IMAD.SHL.U32 R40, R45, 0x40, RZ ;  /* 0x000000402d287824 */ /* 0x000fe200078e00ff */
[----:B-1----:R-:W-:-:S04]  /*5d70*/  LOP3.LUT R72, R251, 0x100, RZ, 0xc0, !PT ;  /* 0x00000100fb487812 */ /* 0x002fc800078ec0ff */
[----:B------:R-:W-:Y:S02]  /*5d80*/  LOP3.LUT R40, R40, 0x1c0, RZ, 0xc0, !PT ;  /* 0x000001c028287812 */ /* 0x000fe400078ec0ff */
[----:B------:R-:W-:Y:S01]  /*5d90*/  IADD3 R72, R41, UR5, R72 ;  /* 0x0000000529487c10 */ /* 0x000fe2000fffe048 */
[C---:B------:R-:W-:Y:S01]  /*5da0*/  IMAD.SHL.U32 R41, R45.reuse, 0x8, RZ ;  /* 0x000000082d297824 */ /* 0x040fe200078e00ff */
[----:B------:R0:W-:Y:S01]  /*5db0*/  STS.U16 [R250+UR4+0x2380], R80 ;  /* 0x00238050fa007988 */ /* 0x0001e20008000404 */
[----:B------:R-:W-:-:S03]  /*5dc0*/  LOP3.LUT R45, R45, 0x20, RZ, 0xc0, !PT ;  /* 0x000000202d2d7812 */ /* 0x000fc600078ec0ff */
[----:B------:R1:W-:Y:S01]  /*5dd0*/  STS.U16 [R250+UR4+0x2280], R47 ;  /* 0x0022802ffa007988 */ /* 0x0003e20008000404 */
[----:B0-----:R-:W-:Y:S02]  /*5de0*/  LOP3.LUT R80, R40, 0x30, R41, 0xf8, !PT ;  /* 0x0000003028507812 */ /* 0x001fe400078ef829 */
[----:B------:R-:W-:Y:S02]  /*5df0*/  IADD3 R40, P1, R126, R209, RZ ;  /* 0x000000d17e287210 */ /* 0x000fe40007f3e0ff */
[----:B-1----:R-:W-:-:S03]  /*5e00*/  PRMT R47, RZ, 0x7610, R47 ;  /* 0x00007610ff2f7816 */ /* 0x002fc6000000002f */
[----:B------:R-:W-:Y:S01]  /*5e10*/  IMAD.X R41, R115, 0x1, R210, P1 ;  /* 0x0000000173297824 */ /* 0x000fe200008e06d2 */
[----:B------:R-:W-:Y:S01]  /*5e20*/  LOP3.LUT R80, R80, 0x30, R239, 0x78, !PT ;  /* 0x0000003050507812 */ /* 0x000fe200078e78ef */
[----:B------:R-:W-:-:S03]  /*5e30*/  IMAD.SHL.U32 R45, R45, 0x10, RZ ;  /* 0x000000102d2d7824 */ /* 0x000fc600078e00ff */
[----:B------:R0:W5:Y:S02]  /*5e40*/  @!P0 LDG.E.U16 R47, desc[UR8][R40.64] ;  /* 0x00000008282f8981 */ /* 0x000164000c1e1500 */
[--C-:B------:R-:W-:Y:S02]  /*5e50*/  IADD3 R80, R80, UR5, R45.reuse ;  /* 0x0000000550507c10 */ /* 0x100fe4000fffe02d */
[----:B------:R-:W-:Y:S02]  /*5e60*/  PRMT R45, RZ, 0x7610, R45 ;  /* 0x00007610ff2d7816 */ /* 0x000fe4000000002d */
[----:B0-----:R-:W-:-:S04]  /*5e70*/  IADD3 R40, P1, R134, R209, RZ ;  /* 0x000000d186287210 */ /* 0x001fc80007f3e0ff */
[----:B------:R-:W-:-:S05]  /*5e80*/  IADD3.X R41, R123, R210, RZ, P1, !PT ;  /* 0x000000d27b297210 */ /* 0x000fca0000ffe4ff */
[----:B------:R0:W5:Y:S02]  /*5e90*/  @!P0 LDG.E.U16 R45, desc[UR8][R40.64] ;  /* 0x00000008282d8981 */ /* 0x000164000c1e1500 */
[----:B0-----:R-:W-:Y:S02]  /*5ea0*/  IMAD.MOV.U32 R40, RZ, RZ, R194 ;  /* 0x000000ffff287224 */ /* 0x001fe400078e00c2 */
[----:B------:R-:W-:Y:S02]  /*5eb0*/  IMAD.MOV.U32 R41, RZ, RZ, R187 ;  /* 0x000000ffff297224 */ /* 0x000fe400078e00bb */
[----:B------:R-:W-:-:S04]  /*5ec0*/  IMAD.WIDE R40, R206, 0x2, R40 ;  /* 0x00000002ce287825 */ /* 0x000fc800078e0228 */
[----:B------:R-:W-:Y:S01]  /*5ed0*/  IMAD.MOV.U32 R194, RZ, RZ, R40 ;  /* 0x000000ffffc27224 */ /* 0x000fe200078e0028 */
[----:B------:R-:W-:Y:S01]  /*5ee0*/  MOV R187, R41 ;  /* 0x0000002900bb7202 */ /* 0x000fe20000000f00 */
[----:B------:R-:W-:Y:S02]  /*5ef0*/  IMAD.MOV.U32 R40, RZ, RZ, R192 ;  /* 0x000000ffff287224 */ /* 0x000fe400078e00c0 */
        /* <DEDUP_REMOVED lines=20> */
[----:B------:R-:W-:Y:S01]  /*6040*/  IMAD.MOV.U32 R41, RZ, RZ, R167 ;  /* 0x000000ffff297224 */ /* 0x000fe200078e00a7 */
[----:B------:R-:W-:Y:S01]  /*6050*/  LOP3.LUT R239, R239, 0x7e, RZ, 0xc0, !PT ;  /* 0x0000007eefef7812 */ /* 0x000fe200078ec0ff */
[----:B------:R-:W-:Y:S01]  /*6060*/  IMAD.WIDE R40, R206, 0x2, R40 ;  /* 0x00000002ce287825 */ /* 0x000fe200078e0228 */
[----:B------:R0:W-:Y:S03]  /*6070*/  STS.U16 [R238+UR4+0x1600], R42 ;  /* 0x0016002aee007988 */ /* 0x0001e60008000404 */
[----:B------:R-:W-:Y:S01]  /*6080*/  IMAD.MOV.U32 R178, RZ, RZ, R40 ;  /* 0x000000ffffb27224 */ /* 0x000fe200078e0028 */
[C---:B------:R-:W-:Y:S01]  /*6090*/  LOP3.LUT R40, R239.reuse, 0x20, RZ, 0x3c, !PT ;  /* 0x00000020ef287812 */ /* 0x040fe200078e3cff */
[----:B------:R-:W-:Y:S01]  /*60a0*/  STS.U16 [R238+UR4+0x1200], R44 ;  /* 0x0012002cee007988 */ /* 0x000fe20008000404 */
[----:B0-----:R-:W-:-:S03]  /*60b0*/  LOP3.LUT R42, R239, 0x10, RZ, 0x3c, !PT ;  /* 0x00000010ef2a7812 */ /* 0x001fc600078e3cff */
[----:B------:R0:W-:Y:S01]  /*60c0*/  STS.U16 [R238+UR4+0x1400], R43 ;  /* 0x0014002bee007988 */ /* 0x0001e20008000404 */
[----:B------:R-:W-:-:S03]  /*60d0*/  MOV R167, R41 ;  /* 0x0000002900a77202 */ /* 0x000fc60000000f00 */
[----:B------:R-:W-:Y:S01]  /*60e0*/  STS.U16 [R238+UR4+0x1800], R249 ;  /* 0x001800f9ee007988 */ /* 0x000fe20008000404 */
[----:B------:R-:W-:-:S03]  /*60f0*/  IMAD.MOV.U32 R41, RZ, RZ, R163 ;  /* 0x000000ffff297224 */ /* 0x000fc600078e00a3 */
[----:B------:R-:W-:Y:S04]  /*6100*/  STS.U16 [R238+UR4+0x1a00], R248 ;  /* 0x001a00f8ee007988 */ /* 0x000fe80008000404 */
[----:B------:R-:W-:Y:S01]  /*6110*/  STS.U16 [R238+UR4+0x1c00], R247 ;  /* 0x001c00f7ee007988 */ /* 0x000fe20008000404 */
[----:B0-----:R-:W-:-:S03]  /*6120*/  IMAD.MOV.U32 R43, RZ, RZ, R165 ;  /* 0x000000ffff2b7224 */ /* 0x001fc600078e00a5 */
[----:B------:R-:W-:Y:S04]  /*6130*/  STS.U16 [R238+UR4+0x1e00], R246 ;  /* 0x001e00f6ee007988 */ /* 0x000fe80008000404 */
[----:B------:R-:W-:Y:S04]  /*6140*/  STS.U16 [R238+UR4], R245 ;  /* 0x000000f5ee007988 */ /* 0x000fe80008000404 */
[----:B----4-:R-:W-:Y:S04]  /*6150*/  STS.U16 [R238+UR4+0x200], R244 ;  /* 0x000200f4ee007988 */ /* 0x010fe80008000404 */
[----:B------:R-:W-:Y:S04]  /*6160*/  STS.U16 [R238+UR4+0x400], R243 ;  /* 0x000400f3ee007988 */ /* 0x000fe80008000404 */
        /* <DEDUP_REMOVED lines=21> */
[----:B------:R0:W-:Y:S04]  /*62c0*/  STS.U16 [R42+UR4+0x1080], R221 ;  /* 0x001080dd2a007988 */ /* 0x0001e80008000404 */
[----:B------:R-:W-:Y:S04]  /*62d0*/  STS.U16 [R40+UR4+0x1300], R220 ;  /* 0x001300dc28007988 */ /* 0x000fe80008000404 */
[----:B------:R-:W-:Y:S01]  /*62e0*/  STS.U16 [R40+UR4+0x1500], R83 ;  /* 0x0015005328007988 */ /* 0x000fe20008000404 */
[----:B0-----:R-:W-:-:S03]  /*62f0*/  IMAD.MOV.U32 R42, RZ, RZ, R176 ;  /* 0x000000ffff2a7224 */ /* 0x001fc600078e00b0 */
        /* <DEDUP_REMOVED lines=13> */
[----:B------:R0:W-:Y:S01]  /*63d0*/  STS.U16 [R40+UR4+0x1100], R62 ;  /* 0x0011003e28007988 */ /* 0x0001e20008000404 */
[----:B------:R-:W-:-:S04]  /*63e0*/  IMAD.WIDE R42, R206, 0x2, R42 ;  /* 0x00000002ce2a7825 */ /* 0x000fc800078e022a */
[----:B0-----:R-:W-:-:S04]  /*63f0*/  IMAD.MOV.U32 R40, RZ, RZ, R174 ;  /* 0x000000ffff287224 */ /* 0x001fc800078e00ae */
[----:B------:R-:W-:-:S04]  /*6400*/  IMAD.WIDE R40, R206, 0x2, R40 ;  /* 0x00000002ce287825 */ /* 0x000fc800078e0228 */
[----:B------:R-:W-:Y:S01]  /*6410*/  IMAD.MOV.U32 R176, RZ, RZ, R42 ;  /* 0x000000ffffb07224 */ /* 0x000fe200078e002a */
[----:B------:R-:W-:Y:S01]  /*6420*/  MOV R163, R41 ;  /* 0x0000002900a37202 */ /* 0x000fe20000000f00 */
[----:B------:R-:W-:Y:S02]  /*6430*/  IMAD.MOV.U32 R165, RZ, RZ, R43 ;  /* 0x000000ffffa57224 */ /* 0x000fe400078e002b */
[----:B------:R-:W-:Y:S02]  /*6440*/  IMAD.MOV.U32 R174, RZ, RZ, R40 ;  /* 0x000000ffffae7224 */ /* 0x000fe400078e0028 */
[----:B------:R-:W-:Y:S02]  /*6450*/  IMAD.MOV.U32 R42, RZ, RZ, R170 ;  /* 0x000000ffff2a7224 */ /* 0x000fe400078e00aa */
[----:B------:R-:W-:Y:S02]  /*6460*/  IMAD.MOV.U32 R43, RZ, RZ, R159 ;  /* 0x000000ffff2b7224 */ /* 0x000fe400078e009f */
[----:B------:R-:W-:-:S02]  /*6470*/  IMAD.MOV.U32 R40, RZ, RZ, R168 ;  /* 0x000000ffff287224 */ /* 0x000fc400078e00a8 */
[----:B------:R-:W-:Y:S02]  /*6480*/  IMAD.MOV.U32 R41, RZ, RZ, R157 ;  /* 0x000000ffff297224 */ /* 0x000fe400078e009d */
[----:B------:R-:W-:Y:S01]  /*6490*/  IMAD.WIDE R42, R206, 0x2, R42 ;  /* 0x00000002ce2a7825 */ /* 0x000fe200078e022a */
[----:B------:R-:W-:-:S03]  /*64a0*/  LOP3.LUT R44, R239, 0x30, RZ, 0x3c, !PT ;  /* 0x00000030ef2c7812 */ /* 0x000fc600078e3cff */
[----:B------:R-:W-:-:S04]  /*64b0*/  IMAD.WIDE R40, R206, 0x2, R40 ;  /* 0x00000002ce287825 */ /* 0x000fc800078e0228 */
[----:B------:R-:W-:Y:S01]  /*64c0*/  IMAD.MOV.U32 R159, RZ, RZ, R43 ;  /* 0x000000ffff9f7224 */ /* 0x000fe200078e002b */
[----:B------:R-:W-:Y:S01]  /*64d0*/  MOV R43, R153 ;  /* 0x00000099002b7202 */ /* 0x000fe20000000f00 */
[----:B------:R-:W-:Y:S02]  /*64e0*/  IMAD.MOV.U32 R170, RZ, RZ, R42 ;  /* 0x000000ffffaa7224 */ /* 0x000fe400078e002a */
[----:B------:R-:W-:Y:S02]  /*64f0*/  IMAD.MOV.U32 R168, RZ, RZ, R40 ;  /* 0x000000ffffa87224 */ /* 0x000fe400078e0028 */
[----:B------:R-:W-:Y:S01]  /*6500*/  IMAD.MOV.U32 R157, RZ, RZ, R41 ;  /* 0x000000ffff9d7224 */ /* 0x000fe200078e0029 */
[----:B------:R-:W-:Y:S01]  /*6510*/  STS.U16 [R44+UR4+0x1180], R61 ;  /* 0x0011803d2c007988 */ /* 0x000fe20008000404 */
[----:B------:R-:W-:Y:S02]  /*6520*/  IMAD.MOV.U32 R42, RZ, RZ, R164 ;  /* 0x000000ffff2a7224 */ /* 0x000fe400078e00a4 */
[----:B------:R-:W-:Y:S01]  /*6530*/  IMAD.MOV.U32 R40, RZ, RZ, R162 ;  /* 0x000000ffff287224 */ /* 0x000fe200078e00a2 */
[----:B------:R-:W-:Y:S01]  /*6540*/  STS.U16 [R44+UR4+0x1380], R60 ;  /* 0x0013803c2c007988 */ /* 0x000fe20008000404 */
[----:B------:R-:W-:-:S03]  /*6550*/  IMAD.MOV.U32 R41, RZ, RZ, R151 ;  /* 0x000000ffff297224 */ /* 0x000fc600078e0097 */
[----:B------:R-:W-:Y:S01]  /*6560*/  STS.U16 [R44+UR4+0x1580], R59 ;  /* 0x0015803b2c007988 */ /* 0x000fe20008000404 */
[----:B------:R-:W-:-:S03]  /*6570*/  IMAD.WIDE R42, R206, 0x2, R42 ;  /* 0x00000002ce2a7825 */ /* 0x000fc600078e022a */
[----:B------:R-:W-:Y:S01]  /*6580*/  STS.U16 [R44+UR4+0x1780], R58 ;  /* 0x0017803a2c007988 */ /* 0x000fe20008000404 */
[----:B------:R-:W-:-:S03]  /*6590*/  IMAD.WIDE R40, R206, 0x2, R40 ;  /* 0x00000002ce287825 */ /* 0x000fc600078e0228 */
[----:B------:R-:W-:Y:S04]  /*65a0*/  STS.U16 [R44+UR4+0x1980], R57 ;  /* 0x001980392c007988 */ /* 0x000fe80008000404 */
[----:B------:R-:W-:Y:S04]  /*65b0*/  STS.U16 [R44+UR4+0x1b80], R56 ;  /* 0x001b80382c007988 */ /* 0x000fe80008000404 */
[----:B------:R-:W-:Y:S04]  /*65c0*/  STS.U16 [R44+UR4+0x1d80], R55 ;  /* 0x001d80372c007988 */ /* 0x000fe80008000404 */
[----:B------:R-:W-:Y:S04]  /*65d0*/  STS.U16 [R44+UR4+0x1f80], R54 ;  /* 0x001f80362c007988 */ /* 0x000fe80008000404 */
[----:B--2---:R-:W-:Y:S04]  /*65e0*/  STS.U16 [R44+UR4+0x180], R53 ;  /* 0x000180352c007988 */ /* 0x004fe80008000404 */
[----:B------:R-:W-:Y:S04]  /*65f0*/  STS.U16 [R44+UR4+0x380], R52 ;  /* 0x000380342c007988 */ /* 0x000fe80008000404 */
[----:B------:R-:W-:Y:S04]  /*6600*/  STS.U16 [R44+UR4+0x580], R51 ;  /* 0x000580332c007988 */ /* 0x000fe80008000404 */
[----:B------:R-:W-:Y:S04]  /*6610*/  STS.U16 [R44+UR4+0x780], R50 ;  /* 0x000780322c007988 */ /* 0x000fe80008000404 */
[----:B---3--:R-:W-:Y:S04]  /*6620*/  STS.U16 [R44+UR4+0x980], R49 ;  /* 0x000980312c007988 */ /* 0x008fe80008000404 */
[----:B-----5:R-:W-:Y:S04]  /*6630*/  STS.U16 [R44+UR4+0xb80], R48 ;  /* 0x000b80302c007988 */ /* 0x020fe80008000404 */
[----:B------:R-:W-:Y:S04]  /*6640*/  STS.U16 [R44+UR4+0xd80], R47 ;  /* 0x000d802f2c007988 */ /* 0x000fe80008000404 */
[----:B------:R0:W-:Y:S01]  /*6650*/  STS.U16 [R44+UR4+0xf80], R45 ;  /* 0x000f802d2c007988 */ /* 0x0001e20008000404 */
[----:B------:R-:W-:Y:S01]  /*6660*/  IMAD.MOV.U32 R164, RZ, RZ, R42 ;  /* 0x000000ffffa47224 */ /* 0x000fe200078e002a */
[----:B------:R-:W-:Y:S01]  /*6670*/  BAR.SYNC.DEFER_BLOCKING 0x0 ;  /* 0x0000000000007b1d */ /* 0x000fe20000010000 */
[----:B0-----:R-:W-:-:S02]  /*6680*/  IMAD.MOV.U32 R44, RZ, RZ, R172 ;  /* 0x000000ffff2c7224 */ /* 0x001fc400078e00ac */
[----:B------:R-:W-:Y:S01]  /*6690*/  IMAD.MOV.U32 R45, RZ, RZ, R161 ;  /* 0x000000ffff2d7224 */ /* 0x000fe200078e00a1 */
[----:B------:R-:W-:Y:S01]  /*66a0*/  MOV R151, R41 ;  /* 0x0000002900977202 */ /* 0x000fe20000000f00 */
[----:B------:R-:W-:Y:S02]  /*66b0*/  IMAD.MOV.U32 R153, RZ, RZ, R43 ;  /* 0x000000ffff997224 */ /* 0x000fe400078e002b */
[----:B------:R-:W-:-:S04]  /*66c0*/  IMAD.WIDE R44, R206, 0x2, R44 ;  /* 0x00000002ce2c7825 */ /* 0x000fc800078e022c */
[----:B------:R-:W-:Y:S02]  /*66d0*/  IMAD.MOV.U32 R162, RZ, RZ, R40 ;  /* 0x000000ffffa27224 */ /* 0x000fe400078e0028 */
[----:B------:R-:W-:Y:S02]  /*66e0*/  IMAD.MOV.U32 R42, RZ, RZ, R158 ;  /* 0x000000ffff2a7224 */ /* 0x000fe400078e009e */
[----:B------:R-:W-:Y:S01]  /*66f0*/  IMAD.MOV.U32 R43, RZ, RZ, R145 ;  /* 0x000000ffff2b7224 */ /* 0x000fe200078e0091 */
[----:B------:R-:W-:Y:S01]  /*6700*/  MOV R161, R45 ;  /* 0x0000002d00a17202 */ /* 0x000fe20000000f00 */
[----:B------:R-:W-:Y:S02]  /*6710*/  IMAD.MOV.U32 R40, RZ, RZ, R156 ;  /* 0x000000ffff287224 */ /* 0x000fe400078e009c */
[----:B------:R-:W-:Y:S01]  /*6720*/  IMAD.MOV.U32 R41, RZ, RZ, R143 ;  /* 0x000000ffff297224 */ /* 0x000fe200078e008f */
[----:B------:R-:W-:Y:S01]  /*6730*/  LDSM.16.MT88.4 R76, [R72+0x2000] ;  /* 0x00200000484c783b */ /* 0x000fe20000004200 */
[----:B------:R-:W-:-:S02]  /*6740*/  IMAD.MOV.U32 R172, RZ, RZ, R44 ;  /* 0x000000ffffac7224 */ /* 0x000fc400078e002c */
[----:B------:R-:W-:Y:S01]  /*6750*/  IMAD.MOV.U32 R44, RZ, RZ, R166 ;  /* 0x000000ffff2c7224 */ /* 0x000fe200078e00a6 */
[----:B------:R-:W0:Y:S01]  /*6760*/  LDSM.16.M88.4 R48, [R80+0x1000] ;  /* 0x001000005030783b */ /* 0x000e220000000200 */
[----:B------:R-:W-:Y:S02]  /*6770*/  IMAD.MOV.U32 R45, RZ, RZ, R155 ;  /* 0x000000ffff2d7224 */ /* 0x000fe400078e009b */
[C---:B------:R-:W-:Y:S01]  /*6780*/  IMAD.WIDE R42, R206.reuse, 0x2, R42 ;  /* 0x00000002ce2a7825 */ /* 0x040fe200078e022a */
[----:B------:R-:W-:Y:S03]  /*6790*/  LDSM.16.M88.4 R64, [R80] ;  /* 0x000000005040783b */ /* 0x000fe60000000200 */
[C---:B------:R-:W-:Y:S01]  /*67a0*/  IMAD.WIDE R40, R206.reuse, 0x2, R40 ;  /* 0x00000002ce287825 */ /* 0x040fe200078e0228 */
[----:B------:R-:W-:Y:S03]  /*67b0*/  LDSM.16.M88.4 R60, [R80+0x400] ;  /* 0x00040000503c783b */ /* 0x000fe60000000200 */
[----:B------:R-:W-:Y:S01]  /*67c0*/  IMAD.WIDE R44, R206, 0x2, R44 ;  /* 0x00000002ce2c7825 */ /* 0x000fe200078e022c */
[----:B------:R-:W-:Y:S03]  /*67d0*/  LDSM.16.M88.4 R56, [R80+0x800] ;  /* 0x000800005038783b */ /* 0x000fe60000000200 */
[----:B------:R-:W-:Y:S01]  /*67e0*/  IMAD.MOV.U32 R145, RZ, RZ, R43 ;  /* 0x000000ffff917224 */ /* 0x000fe200078e002b */
[----:B------:R-:W-:Y:S01]  /*67f0*/  MOV R43, R139 ;  /* 0x0000008b002b7202 */ /* 0x000fe20000000f00 */
[----:B------:R-:W-:Y:S01]  /*6800*/  IMAD.MOV.U32 R158, RZ, RZ, R42 ;  /* 0x000000ffff9e7224 */ /* 0x000fe200078e002a */
[----:B------:R-:W-:Y:S01]  /*6810*/  LDSM.16.M88.4 R52, [R80+0xc00] ;  /* 0x000c00005034783b */ /* 0x000fe20000000200 */
[----:B------:R-:W-:-:S02]  /*6820*/  IMAD.MOV.U32 R156, RZ, RZ, R40 ;  /* 0x000000ffff9c7224 */ /* 0x000fc400078e0028 */
[----:B------:R-:W-:Y:S01]  /*6830*/  IMAD.MOV.U32 R143, RZ, RZ, R41 ;  /* 0x000000ffff8f7224 */ /* 0x000fe200078e0029 */
[----:B------:R-:W-:Y:S01]  /*6840*/  LDSM.16.MT88.4 R72, [R72+0x2200] ;  /* 0x002200004848783b */ /* 0x000fe20000004200 */
[----:B------:R-:W-:Y:S02]  /*6850*/  IMAD.MOV.U32 R42, RZ, RZ, R152 ;  /* 0x000000ffff2a7224 */ /* 0x000fe400078e0098 */
[----:B------:R-:W-:Y:S02]  /*6860*/  IMAD.MOV.U32 R40, RZ, RZ, R150 ;  /* 0x000000ffff287224 */ /* 0x000fe400078e0096 */
[----:B------:R-:W-:Y:S02]  /*6870*/  IMAD.MOV.U32 R41, RZ, RZ, R137 ;  /* 0x000000ffff297224 */ /* 0x000fe400078e0089 */
[----:B------:R-:W-:Y:S02]  /*6880*/  IMAD.MOV.U32 R166, RZ, RZ, R44 ;  /* 0x000000ffffa67224 */ /* 0x000fe400078e002c */
[----:B------:R-:W-:-:S02]  /*6890*/  IMAD.MOV.U32 R155, RZ, RZ, R45 ;  /* 0x000000ffff9b7224 */ /* 0x000fc400078e002d */
[----:B------:R-:W-:Y:S02]  /*68a0*/  IMAD.MOV.U32 R44, RZ, RZ, R160 ;  /* 0x000000ffff2c7224 */ /* 0x000fe400078e00a0 */
[----:B------:R-:W-:Y:S02]  /*68b0*/  IMAD.MOV.U32 R45, RZ, RZ, R149 ;  /* 0x000000ffff2d7224 */ /* 0x000fe400078e0095 */
[----:B------:R-:W-:-:S04]  /*68c0*/  IMAD.WIDE R42, R206, 0x2, R42 ;  /* 0x00000002ce2a7825 */ /* 0x000fc800078e022a */
[----:B------:R-:W-:-:S04]  /*68d0*/  IMAD.WIDE R40, R206, 0x2, R40 ;  /* 0x00000002ce287825 */ /* 0x000fc800078e0228 */
[----:B------:R-:W-:Y:S01]  /*68e0*/  IMAD.WIDE R44, R206, 0x2, R44 ;  /* 0x00000002ce2c7825 */ /* 0x000fe200078e022c */
[----:B------:R-:W-:-:S03]  /*68f0*/  MOV R137, R41 ;  /* 0x0000002900897202 */ /* 0x000fc60000000f00 */
[----:B------:R-:W-:Y:S02]  /*6900*/  IMAD.MOV.U32 R152, RZ, RZ, R42 ;  /* 0x000000ffff987224 */ /* 0x000fe400078e002a */
[----:B------:R-:W-:Y:S02]  /*6910*/  IMAD.MOV.U32 R139, RZ, RZ, R43 ;  /* 0x000000ffff8b7224 */ /* 0x000fe400078e002b */
[----:B------:R-:W-:Y:S01]  /*6920*/  IMAD.MOV.U32 R150, RZ, RZ, R40 ;  /* 0x000000ffff967224 */ /* 0x000fe200078e0028 */
[----:B------:R-:W-:Y:S01]  /*6930*/  MOV R149, R45 ;  /* 0x0000002d00957202 */ /* 0x000fe20000000f00 */
[----:B------:R-:W1:Y:S01]  /*6940*/  LDSM.16.M88.4 R40, [R80+0x1800] ;  /* 0x001800005028783b */ /* 0x000e620000000200 */
[----:B------:R-:W-:-:S03]  /*6950*/  IMAD.MOV.U32 R160, RZ, RZ, R44 ;  /* 0x000000ffffa07224 */ /* 0x000fc600078e002c */
[----:B------:R-:W2:Y:S01]  /*6960*/  LDSM.16.M88.4 R44, [R80+0x1400] ;  /* 0x00140000502c783b */ /* 0x000ea20000000200 */
[C---:B0-----:R-:W-:Y:S03]  /*6970*/  HMMA.16816.F32.BF16 R92, R76.reuse, R48, R92 ;  /* 0x000000304c5c723c */ /* 0x041fe6000004185c */
[----:B------:R-:W0:Y:S04]  /*6980*/  LDSM.16.M88.4 R80, [R80+0x1c00] ;  /* 0x001c00005050783b */ /* 0x000e280000000200 */
[----:B------:R-:W-:Y:S02]  /*6990*/  IMAD.MOV.U32 R48, RZ, RZ, R132 ;  /* 0x000000ffff307224 */ /* 0x000fe400078e0084 */
[----:B------:R-:W-:Y:S01]  /*69a0*/  IMAD.MOV.U32 R49, RZ, RZ, R121 ;  /* 0x000000ffff317224 */ /* 0x000fe200078e0079 */
[C---:B-1----:R-:W-:Y:S06]  /*69b0*/  HMMA.16816.F32.BF16 R84, R76.reuse, R40, R84 ;  /* 0x000000284c54723c */ /* 0x042fec0000041854 */
[----:B--2---:R-:W-:Y:S01]  /*69c0*/  HMMA.16816.F32.BF16 R88, R76, R44, R88 ;  /* 0x0000002c4c58723c */ /* 0x004fe20000041858 */
[----:B------:R-:W-:-:S02]  /*69d0*/  IMAD.MOV.U32 R40, RZ, RZ, R124 ;  /* 0x000000ffff287224 */ /* 0x000fc400078e007c */
[----:B------:R-:W-:-:S04]  /*69e0*/  IMAD.MOV.U32 R41, RZ, RZ, R113 ;  /* 0x000000ffff297224 */ /* 0x000fc800078e0071 */
[----:B------:R-:W-:Y:S02]  /*69f0*/  IMAD.MOV.U32 R44, RZ, RZ, R130 ;  /* 0x000000ffff2c7224 */ /* 0x000fe400078e0082 */
[----:B------:R-:W-:Y:S02]  /*6a00*/  IMAD.MOV.U32 R45, RZ, RZ, R119 ;  /* 0x000000ffff2d7224 */ /* 0x000fe400078e0077 */
[----:B------:R-:W-:-:S04]  /*6a10*/  IMAD.WIDE R40, R206, 0x2, R40 ;  /* 0x00000002ce287825 */ /* 0x000fc800078e0228 */
[----:B------:R-:W-:Y:S01]  /*6a20*/  IMAD.WIDE R44, R206, 0x2, R44 ;  /* 0x00000002ce2c7825 */ /* 0x000fe200078e022c */
[----:B------:R-:W-:-:S03]  /*6a30*/  MOV R113, R41 ;  /* 0x0000002900717202 */ /* 0x000fc60000000f00 */
[----:B------:R-:W-:Y:S02]  /*6a40*/  IMAD.MOV.U32 R124, RZ, RZ, R40 ;  /* 0x000000ffff7c7224 */ /* 0x000fe400078e0028 */
[----:B------:R-:W-:Y:S01]  /*6a50*/  IMAD.MOV.U32 R119, RZ, RZ, R45 ;  /* 0x000000ffff777224 */ /* 0x000fe200078e002d */
[----:B------:R-:W-:Y:S01]  /*6a60*/  MOV R45, R115 ;  /* 0x00000073002d7202 */ /* 0x000fe20000000f00 */
[----:B------:R-:W-:Y:S02]  /*6a70*/  IMAD.MOV.U32 R40, RZ, RZ, R118 ;  /* 0x000000ffff287224 */ /* 0x000fe400078e0076 */
[----:B------:R-:W-:Y:S02]  /*6a80*/  IMAD.MOV.U32 R41, RZ, RZ, R35 ;  /* 0x000000ffff297224 */ /* 0x000fe400078e0023 */
[----:B------:R-:W-:Y:S02]  /*6a90*/  IMAD.MOV.U32 R130, RZ, RZ, R44 ;  /* 0x000000ffff827224 */ /* 0x000fe400078e002c */
[----:B------:R-:W-:-:S02]  /*6aa0*/  IMAD.MOV.U32 R44, RZ, RZ, R126 ;  /* 0x000000ffff2c7224 */ /* 0x000fc400078e007e */
[----:B------:R-:W-:-:S04]  /*6ab0*/  IMAD.WIDE R40, R206, 0x2, R40 ;  /* 0x00000002ce287825 */ /* 0x000fc800078e0228 */
[----:B------:R-:W-:-:S04]  /*6ac0*/  IMAD.WIDE R44, R206, 0x2, R44 ;  /* 0x00000002ce2c7825 */ /* 0x000fc800078e022c */
[----:B------:R-:W-:Y:S02]  /*6ad0*/  IMAD.MOV.U32 R118, RZ, RZ, R40 ;  /* 0x000000ffff767224 */ /* 0x000fe400078e0028 */
        /* <DEDUP_REMOVED lines=8> */
[----:B------:R-:W-:Y:S01]  /*6b60*/  IMAD.WIDE R48, R206, 0x2, R48 ;  /* 0x00000002ce307825 */ /* 0x000fe200078e0230 */
[----:B------:R-:W-:-:S03]  /*6b70*/  MOV R29, R41 ;  /* 0x00000029001d7202 */ /* 0x000fc60000000f00 */
[----:B------:R-:W-:-:S04]  /*6b80*/  IMAD.WIDE R44, R206, 0x2, R44 ;  /* 0x00000002ce2c7825 */ /* 0x000fc800078e022c */
[----:B------:R-:W-:Y:S02]  /*6b90*/  IMAD.MOV.U32 R112, RZ, RZ, R40 ;  /* 0x000000ffff707224 */ /* 0x000fe400078e0028 */
[----:B------:R-:W-:Y:S02]  /*6ba0*/  IMAD.MOV.U32 R132, RZ, RZ, R48 ;  /* 0x000000ffff847224 */ /* 0x000fe400078e0030 */
[----:B------:R-:W-:Y:S02]  /*6bb0*/  IMAD.MOV.U32 R121, RZ, RZ, R49 ;  /* 0x000000ffff797224 */ /* 0x000fe400078e0031 */
[----:B------:R-:W-:Y:S01]  /*6bc0*/  IMAD.MOV.U32 R37, RZ, RZ, R45 ;  /* 0x000000ffff257224 */ /* 0x000fe200078e002d */
[----:B------:R-:W-:Y:S01]  /*6bd0*/  MOV R45, R31 ;  /* 0x0000001f002d7202 */ /* 0x000fe20000000f00 */
[----:B------:R-:W-:Y:S02]  /*6be0*/  IMAD.MOV.U32 R40, RZ, RZ, R34 ;  /* 0x000000ffff287224 */ /* 0x000fe400078e0022 */
[----:B------:R-:W-:-:S02]  /*6bf0*/  IMAD.MOV.U32 R41, RZ, RZ, R23 ;  /* 0x000000ffff297224 */ /* 0x000fc400078e0017 */
[----:B------:R-:W-:Y:S02]  /*6c00*/  IMAD.MOV.U32 R48, RZ, RZ, R128 ;  /* 0x000000ffff307224 */ /* 0x000fe400078e0080 */
[----:B------:R-:W-:Y:S02]  /*6c10*/  IMAD.MOV.U32 R49, RZ, RZ, R117 ;  /* 0x000000ffff317224 */ /* 0x000fe400078e0075 */
[----:B------:R-:W-:Y:S02]  /*6c20*/  IMAD.MOV.U32 R120, RZ, RZ, R44 ;  /* 0x000000ffff787224 */ /* 0x000fe400078e002c */
[----:B------:R-:W-:Y:S02]  /*6c30*/  IMAD.MOV.U32 R44, RZ, RZ, R114 ;  /* 0x000000ffff2c7224 */ /* 0x000fe400078e0072 */
[----:B------:R-:W-:-:S04]  /*6c40*/  IMAD.WIDE R40, R206, 0x2, R40 ;  /* 0x00000002ce287825 */ /* 0x000fc800078e0228 */
        /* <DEDUP_REMOVED lines=19> */
[----:B------:R-:W-:Y:S01]  /*6d80*/  IMAD.WIDE R44, R206, 0x2, R44 ;  /* 0x00000002ce2c7825 */ /* 0x000fe200078e022c */
[----:B------:R-:W-:-:S03]  /*6d90*/  MOV R39, R49 ;  /* 0x0000003100277202 */ /* 0x000fc60000000f00 */
[----:B------:R-:W-:-:S04]  /*6da0*/  IMAD.WIDE R250, R206, 0x2, R250 ;  /* 0x00000002cefa7825 */ /* 0x000fc800078e02fa */
[----:B------:R-:W-:Y:S02]  /*6db0*/  IMAD.MOV.U32 R28, RZ, RZ, R40 ;  /* 0x000000ffff1c7224 */ /* 0x000fe400078e0028 */
[----:B------:R-:W-:Y:S02]  /*6dc0*/  IMAD.MOV.U32 R122, RZ, RZ, R48 ;  /* 0x000000ffff7a7224 */ /* 0x000fe400078e0030 */
[----:B------:R-:W-:Y:S01]  /*6dd0*/  IMAD.MOV.U32 R25, RZ, RZ, R45 ;  /* 0x000000ffff197224 */ /* 0x000fe200078e002d */
[----:B------:R-:W-:Y:S01]  /*6de0*/  MOV R45, R19 ;  /* 0x00000013002d7202 */ /* 0x000fe20000000f00 */
        /* <DEDUP_REMOVED lines=10> */
[----:B------:R-:W-:-:S04]  /*6e90*/  IMAD.WIDE R40, R206, 0x2, R40 ;  /* 0x00000002ce287825 */ /* 0x000fc800078e0228 */
        /* <DEDUP_REMOVED lines=19> */
[----:B------:R-:W-:-:S04]  /*6fd0*/  IMAD.WIDE R40, R206, 0x2, R40 ;  /* 0x00000002ce287825 */ /* 0x000fc800078e0228 */
[----:B------:R-:W-:Y:S01]  /*6fe0*/  IMAD.WIDE R48, R206, 0x2, R48 ;  /* 0x00000002ce307825 */ /* 0x000fe200078e0230 */
[----:B------:R-:W-:-:S03]  /*6ff0*/  MOV R5, R41 ;  /* 0x0000002900057202 */ /* 0x000fc60000000f00 */
[----:B------:R-:W-:Y:S01]  /*7000*/  IMAD.WIDE R44, R206, 0x2, R44 ;  /* 0x00000002ce2c7825 */ /* 0x000fe200078e022c */
[----:B------:R-:W-:-:S03]  /*7010*/  MOV R27, R49 ;  /* 0x00000031001b7202 */ /* 0x000fc60000000f00 */
[----:B------:R-:W-:Y:S01]  /*7020*/  IMAD.WIDE R250, R206, 0x2, R250 ;  /* 0x00000002cefa7825 */ /* 0x000fe200078e02fa */
[C---:B------:R-:W-:Y:S03]  /*7030*/  HMMA.16816.F32.BF16 R108, R76.reuse, R64, R108 ;  /* 0x000000404c6c723c */ /* 0x040fe6000004186c */
[----:B------:R-:W-:Y:S02]  /*7040*/  IMAD.MOV.U32 R16, RZ, RZ, R40 ;  /* 0x000000ffff107224 */ /* 0x000fe400078e0028 */
[----:B------:R-:W-:Y:S01]  /*7050*/  IMAD.MOV.U32 R38, RZ, RZ, R48 ;  /* 0x000000ffff267224 */ /* 0x000fe200078e0030 */
[----:B------:R-:W-:Y:S01]  /*7060*/  HMMA.16816.F32.BF16 R104, R76, R60, R104 ;  /* 0x0000003c4c68723c */ /* 0x000fe20000041868 */
[----:B------:R-:W-:Y:S01]  /*7070*/  IMAD.MOV.U32 R13, RZ, RZ, R45 ;  /* 0x000000ffff0d7224 */ /* 0x000fe200078e002d */
[----:B------:R-:W-:Y:S01]  /*7080*/  MOV R45, R7 ;  /* 0x00000007002d7202 */ /* 0x000fe20000000f00 */
[----:B------:R-:W-:-:S02]  /*7090*/  IMAD.MOV.U32 R40, RZ, RZ, R10 ;  /* 0x000000ffff287224 */ /* 0x000fc400078e000a */
[----:B------:R-:W-:Y:S01]  /*70a0*/  IMAD.MOV.U32 R41, RZ, RZ, R198 ;  /* 0x000000ffff297224 */ /* 0x000fe200078e00c6 */
[C---:B------:R-:W-:Y:S01]  /*70b0*/  HMMA.16816.F32.BF16 R100, R76.reuse, R56, R100 ;  /* 0x000000384c64723c */ /* 0x040fe20000041864 */
[----:B------:R-:W-:Y:S02]  /*70c0*/  IMAD.MOV.U32 R191, RZ, RZ, R250 ;  /* 0x000000ffffbf7224 */ /* 0x000fe400078e00fa */
[----:B------:R-:W-:Y:S02]  /*70d0*/  IMAD.MOV.U32 R181, RZ, RZ, R251 ;  /* 0x000000ffffb57224 */ /* 0x000fe400078e00fb */
[----:B------:R-:W-:Y:S01]  /*70e0*/  IMAD.MOV.U32 R48, RZ, RZ, R32 ;  /* 0x000000ffff307224 */ /* 0x000fe200078e0020 */
[----:B------:R-:W-:Y:S01]  /*70f0*/  HMMA.16816.F32.BF16 R96, R76, R52, R96 ;  /* 0x000000344c60723c */ /* 0x000fe20000041860 */
[----:B------:R-:W-:Y:S02]  /*7100*/  IMAD.MOV.U32 R49, RZ, RZ, R21 ;  /* 0x000000ffff317224 */ /* 0x000fe400078e0015 */
[----:B------:R-:W-:-:S02]  /*7110*/  IMAD.MOV.U32 R24, RZ, RZ, R44 ;  /* 0x000000ffff187224 */ /* 0x000fc400078e002c */
[----:B------:R-:W-:Y:S01]  /*7120*/  IMAD.MOV.U32 R250, RZ, RZ, R188 ;  /* 0x000000fffffa7224 */ /* 0x000fe200078e00bc */
[----:B0-----:R-:W-:Y:S01]  /*7130*/  HMMA.16816.F32.BF16 R68, R76, R80, R68 ;  /* 0x000000504c44723c */ /* 0x001fe20000041844 */
[----:B------:R-:W-:Y:S02]  /*7140*/  IMAD.MOV.U32 R251, RZ, RZ, R177 ;  /* 0x000000fffffb7224 */ /* 0x000fe400078e00b1 */
[----:B------:R-:W-:Y:S02]  /*7150*/  IMAD.MOV.U32 R60, RZ, RZ, R154 ;  /* 0x000000ffff3c7224 */ /* 0x000fe400078e009a */
[----:B------:R-:W-:Y:S02]  /*7160*/  IMAD.MOV.U32 R61, RZ, RZ, R141 ;  /* 0x000000ffff3d7224 */ /* 0x000fe400078e008d */
[----:B------:R-:W-:Y:S02]  /*7170*/  IMAD.MOV.U32 R44, RZ, RZ, R18 ;  /* 0x000000ffff2c7224 */ /* 0x000fe400078e0012 */
[----:B------:R-:W-:-:S04]  /*7180*/  IMAD.WIDE R40, R206, 0x2, R40 ;  /* 0x00000002ce287825 */ /* 0x000fc800078e0228 */
[C---:B------:R-:W-:Y:S01]  /*7190*/  IMAD.WIDE R48, R206.reuse, 0x2, R48 ;  /* 0x00000002ce307825 */ /* 0x040fe200078e0230 */
[----:B------:R-:W-:Y:S03]  /*71a0*/  HMMA.16816.F32.BF16 R84, R72, R42, R84 ;  /* 0x0000002a4854723c */ /* 0x000fe60000041854 */
[----:B------:R-:W-:-:S04]  /*71b0*/  IMAD.WIDE R250, R206, 0x2, R250 ;  /* 0x00000002cefa7825 */ /* 0x000fc800078e02fa */
[----:B------:R-:W-:-:S04]  /*71c0*/  IMAD.WIDE R60, R206, 0x2, R60 ;  /* 0x00000002ce3c7825 */ /* 0x000fc800078e023c */
[----:B------:R-:W-:Y:S01]  /*71d0*/  IMAD.WIDE R44, R206, 0x2, R44 ;  /* 0x00000002ce2c7825 */ /* 0x000fe200078e022c */
[----:B------:R-:W-:-:S03]  /*71e0*/  MOV R43, R199 ;  /* 0x000000c7002b7202 */ /* 0x000fc60000000f00 */
[----:B------:R-:W-:Y:S02]  /*71f0*/  IMAD.MOV.U32 R10, RZ, RZ, R40 ;  /* 0x000000ffff0a7224 */ /* 0x000fe400078e0028 */
[----:B------:R-:W-:Y:S02]  /*7200*/  IMAD.MOV.U32 R198, RZ, RZ, R41 ;  /* 0x000000ffffc67224 */ /* 0x000fe400078e0029 */
[----:B------:R-:W-:Y:S02]  /*7210*/  VIADD R208, R208, 0xffffffff ;  /* 0xffffffffd0d07836 */ /* 0x000fe40000000000 */
        /* <DEDUP_REMOVED lines=22> */
[----:B------:R-:W-:Y:S01]  /*7380*/  IMAD.MOV.U32 R42, RZ, RZ, R6 ;  /* 0x000000ffff2a7224 */ /* 0x000fe200078e0006 */
[----:B------:R-:W-:Y:S01]  /*7390*/  ISETP.NE.U32.AND P0, PT, R208, RZ, PT ;  /* 0x000000ffd000720c */ /* 0x000fe20003f05070 */
[----:B------:R-:W-:-:S04]  /*73a0*/  IMAD.WIDE R52, R206, 0x2, R52 ;  /* 0x00000002ce347825 */ /* 0x000fc800078e0234 */
[----:B------:R-:W-:-:S04]  /*73b0*/  IMAD.WIDE R40, R206, 0x2, R40 ;  /* 0x00000002ce287825 */ /* 0x000fc800078e0228 */
[----:B------:R-:W-:-:S04]  /*73c0*/  IMAD.WIDE R56, R206, 0x2, R56 ;  /* 0x00000002ce387825 */ /* 0x000fc800078e0238 */
[----:B------:R-:W-:Y:S01]  /*73d0*/  IMAD.WIDE R48, R206, 0x2, R48 ;  /* 0x00000002ce307825 */ /* 0x000fe200078e0230 */
[----:B------:R-:W-:-:S03]  /*73e0*/  MOV R125, R53 ;  /* 0x00000035007d7202 */ /* 0x000fc60000000f00 */
[C---:B------:R-:W-:Y:S01]  /*73f0*/  IMAD.WIDE R250, R206.reuse, 0x2, R250 ;  /* 0x00000002cefa7825 */ /* 0x040fe200078e02fa */
[----:B------:R-:W-:Y:S03]  /*7400*/  HMMA.16816.F32.BF16 R88, R72, R46, R88 ;  /* 0x0000002e4858723c */ /* 0x000fe60000041858 */
[----:B------:R-:W-:Y:S01]  /*7410*/  IMAD.WIDE R60, R206, 0x2, R60 ;  /* 0x00000002ce3c7825 */ /* 0x000fe200078e023c */
[----:B------:R-:W-:-:S03]  /*7420*/  MOV R200, R41 ;  /* 0x0000002900c87202 */ /* 0x000fc60000000f00 */
[----:B------:R-:W-:-:S04]  /*7430*/  IMAD.WIDE R44, R206, 0x2, R44 ;  /* 0x00000002ce2c7825 */ /* 0x000fc800078e022c */
[----:B------:R-:W-:Y:S01]  /*7440*/  IMAD.WIDE R42, R206, 0x2, R42 ;  /* 0x00000002ce2a7825 */ /* 0x000fe200078e022a */
[----:B------:R-:W-:-:S03]  /*7450*/  MOV R15, R49 ;  /* 0x00000031000f7202 */ /* 0x000fc60000000f00 */
        /* <DEDUP_REMOVED lines=33> */
[C---:B------:R-:W-:Y:S01]  /*7670*/  IMAD.WIDE R64, R206.reuse, 0x2, R64 ;  /* 0x00000002ce407825 */ /* 0x040fe200078e0240 */
[----:B------:R-:W-:Y:S01]  /*7680*/  HMMA.16816.F32.BF16 R108, R72, R66, R108 ;  /* 0x00000042486c723c */ /* 0x000fe2000004186c */
[----:B------:R-:W-:Y:S02]  /*7690*/  UIADD3 UR7, UR7, -0x20, URZ ;  /* 0xffffffe007077890 */ /* 0x000fe4000fffe03f */
[----:B------:R-:W-:-:S04]  /*76a0*/  IMAD.WIDE R52, R206, 0x2, R52 ;  /* 0x00000002ce347825 */ /* 0x000fc800078e0234 */
[C---:B------:R-:W-:Y:S01]  /*76b0*/  IMAD.WIDE R46, R206.reuse, 0x2, R46 ;  /* 0x00000002ce2e7825 */ /* 0x040fe200078e022e */
[----:B------:R-:W-:Y:S03]  /*76c0*/  HMMA.16816.F32.BF16 R104, R72, R62, R104 ;  /* 0x0000003e4868723c */ /* 0x000fe60000041868 */
[----:B------:R-:W-:-:S03]  /*76d0*/  IMAD.WIDE R40, R206, 0x2, R40 ;  /* 0x00000002ce287825 */ /* 0x000fc600078e0228 */
[----:B------:R-:W-:Y:S01]  /*76e0*/  HMMA.16816.F32.BF16 R100, R72, R58, R100 ;  /* 0x0000003a4864723c */ /* 0x000fe20000041864 */
        /* <DEDUP_REMOVED lines=8> */
[----:B------:R-:W-:Y:S01]  /*7770*/  IMAD.WIDE R42, R206, 0x2, R42 ;  /* 0x00000002ce2a7825 */ /* 0x000fe200078e022a */
[----:B------:R-:W-:Y:S02]  /*7780*/  MOV R135, R65 ;  /* 0x0000004100877202 */ /* 0x000fe40000000f00 */
[----:B------:R-:W-:Y:S01]  /*7790*/  MOV R123, R53 ;  /* 0x00000035007b7202 */ /* 0x000fe20000000f00 */
[----:B------:R-:W-:Y:S01]  /*77a0*/  IMAD.MOV.U32 R180, RZ, RZ, R250 ;  /* 0x000000ffffb47224 */ /* 0x000fe200078e00fa */
[----:B------:R-:W-:Y:S01]  /*77b0*/  MOV R3, R47 ;  /* 0x0000002f00037202 */ /* 0x000fe20000000f00 */
[----:B------:R-:W-:Y:S01]  /*77c0*/  IMAD.MOV.U32 R169, RZ, RZ, R251 ;  /* 0x000000ffffa97224 */ /* 0x000fe200078e00fb */
[----:B------:R-:W-:Y:S01]  /*77d0*/  MOV R203, R40 ;  /* 0x0000002800cb7202 */ /* 0x000fe20000000f00 */
        /* <DEDUP_REMOVED lines=12> */
[----:B------:R-:W-:Y:S02]  /*78a0*/  IMAD.MOV.U32 R2, RZ, RZ, R42 ;  /* 0x000000ffff027224 */ /* 0x000fe400078e002a */
[----:B------:R-:W-:Y:S02]  /*78b0*/  IMAD.MOV.U32 R201, RZ, RZ, R43 ;  /* 0x000000ffffc97224 */ /* 0x000fe400078e002b */
[----:B------:R-:W-:Y:S01]  /*78c0*/  IMAD.MOV.U32 R207, RZ, RZ, R41 ;  /* 0x000000ffffcf7224 */ /* 0x000fe200078e0029 */
[----:B------:R-:W-:Y:S06]  /*78d0*/  @P0 BRA `(.L_x_2) ;  /* 0xffffffcc00b80947 */ /* 0x000fec000383ffff */
[----:B------:R-:W-:Y:S02]  /*78e0*/  F2FP.BF16.F32.PACK_AB R4, R107, R111 ;  /* 0x0000006f6b04723e */ /* 0x000fe400000010ff */
[----:B------:R-:W-:Y:S02]  /*78f0*/  F2FP.BF16.F32.PACK_AB R8, R106, R110 ;  /* 0x0000006e6a08723e */ /* 0x000fe400000010ff */
[----:B------:R-:W-:Y:S02]  /*7900*/  F2FP.BF16.F32.PACK_AB R12, R105, R109 ;  /* 0x0000006d690c723e */ /* 0x000fe400000010ff */
[----:B------:R-:W-:Y:S02]  /*7910*/  F2FP.BF16.F32.PACK_AB R7, R71, R87 ;  /* 0x000000574707723e */ /* 0x000fe400000010ff */
[----:B------:R-:W-:Y:S02]  /*7920*/  F2FP.BF16.F32.PACK_AB R6, R91, R95 ;  /* 0x0000005f5b06723e */ /* 0x000fe400000010ff */
[----:B------:R-:W-:-:S02]  /*7930*/  F2FP.BF16.F32.PACK_AB R5, R99, R103 ;  /* 0x000000676305723e */ /* 0x000fc400000010ff */
        /* <DEDUP_REMOVED lines=9> */
[----:B------:R-:W-:-:S07]  /*79d0*/  F2FP.BF16.F32.PACK_AB R104, R104, R108 ;  /* 0x0000006c6868723e */ /* 0x000fce00000010ff */
.L_x_1:
[----:B------:R-:W0:Y:S01]  /*79e0*/  S2R R17, SR_TID.X ;  /* 0x0000000000117919 */ /* 0x000e220000002100 */
[----:B------:R-:W1:Y:S01]  /*79f0*/  S2UR UR5, SR_CgaCtaId ;  /* 0x00000000000579c3 */ /* 0x000e620000008800 */
[----:B------:R-:W-:Y:S01]  /*7a00*/  UMOV UR4, 0x400 ;  /* 0x0000040000047882 */ /* 0x000fe20000000000 */
[----:B------:R-:W-:Y:S01]  /*7a10*/  ULDC.64 UR10, c[0x0][0x228] ;  /* 0x00008a00000a7ab9 */ /* 0x000fe20000000a00 */
[----:B------:R-:W-:-:S05]  /*7a20*/  ULDC.64 UR6, c[0x0][0x220] ;  /* 0x0000880000067ab9 */ /* 0x000fca0000000a00 */
[----:B------:R-:W-:Y:S01]  /*7a30*/  BAR.SYNC.DEFER_BLOCKING 0x0 ;  /* 0x0000000000007b1d */ /* 0x000fe20000010000 */
[----:B------:R-:W-:-:S07]  /*7a40*/  ISETP.GE.AND P0, PT, R197, UR10, PT ;  /* 0x0000000ac5007c0c */ /* 0x000fce000bf06270 */
[----:B------:R-:W2:Y:S01]  /*7a50*/  LDC R47, c[0x0][0x248] ;  /* 0x00009200ff2f7b82 */ /* 0x000ea20000000800 */
[----:B-1----:R-:W-:-:S03]  /*7a60*/  ULEA UR4, UR5, UR4, 0x18 ;  /* 0x0000000405047291 */ /* 0x002fc6000f8ec03f */
[----:B------:R-:W-:Y:S02]  /*7a70*/  ULDC UR5, c[0x0][0x244] ;  /* 0x0000910000057ab9 */ /* 0x000fe40000000800 */
[----:B------:R-:W-:Y:S02]  /*7a80*/  IMAD R197, R197, UR5, RZ ;  /* 0x00000005c5c57c24 */ /* 0x000fe4000f8e02ff */
[C---:B0-----:R-:W-:Y:S01]  /*7a90*/  IMAD.SHL.U32 R0, R17.reuse, 0x80, RZ ;  /* 0x0000008011007824 */ /* 0x041fe200078e00ff */
[C---:B------:R-:W-:Y:S01]  /*7aa0*/  LOP3.LUT R3, R17.reuse, 0x1f, RZ, 0xc0, !PT ;  /* 0x0000001f11037812 */ /* 0x040fe200078ec0ff */
[----:B------:R-:W-:Y:S01]  /*7ab0*/  IMAD.SHL.U32 R2, R17, 0x200, RZ ;  /* 0x0000020011027824 */ /* 0x000fe200078e00ff */
[----:B------:R-:W-:Y:S02]  /*7ac0*/  SHF.R.U32.HI R23, RZ, 0x4, R17 ;  /* 0x00000004ff177819 */ /* 0x000fe40000011611 */
[----:B------:R-:W-:Y:S01]  /*7ad0*/  LOP3.LUT R205, R205, 0xc00, R0, 0xf8, !PT ;  /* 0x00000c00cdcd7812 */ /* 0x000fe200078ef800 */
[----:B------:R-:W-:Y:S01]  /*7ae0*/  IMAD.SHL.U32 R0, R17, 0x4, RZ ;  /* 0x0000000411007824 */ /* 0x000fe200078e00ff */
[----:B------:R-:W-:-:S02]  /*7af0*/  LOP3.LUT R2, R2, 0xc00, RZ, 0xc0, !PT ;  /* 0x00000c0002027812 */ /* 0x000fc400078ec0ff */
[----:B------:R-:W-:Y:S02]  /*7b00*/  SGXT.U32 R23, R23, 0x2 ;  /* 0x000000021717781a */ /* 0x000fe40000000000 */
[----:B------:R-:W-:Y:S01]  /*7b10*/  LOP3.LUT R205, R205, 0x70, R0, 0x78, !PT ;  /* 0x00000070cdcd7812 */ /* 0x000fe200078e7800 */
[----:B------:R-:W-:Y:S01]  /*7b20*/  IMAD R2, R3, 0x10, R2 ;  /* 0x0000001003027824 */ /* 0x000fe200078e0202 */
[----:B------:R-:W-:Y:S02]  /*7b30*/  LEA.HI R0, R17, R196, RZ, 0x1c ;  /* 0x000000c411007211 */ /* 0x000fe400078fe0ff */
[----:B------:R-:W-:Y:S02]  /*7b40*/  IADD3 R204, R205, UR4, R204 ;  /* 0x00000004cdcc7c10 */ /* 0x000fe4000fffe0cc */
[----:B------:R-:W-:Y:S02]  /*7b50*/  LOP3.LUT R3, R2, 0x20, R17, 0x78, !PT ;  /* 0x0000002002037812 */ /* 0x000fe400078e7811 */
[C---:B------:R-:W-:Y:S01]  /*7b60*/  LOP3.LUT R2, R196.reuse, R23, RZ, 0xfc, !PT ;  /* 0x00000017c4027212 */ /* 0x040fe200078efcff */
[----:B------:R-:W-:Y:S01]  /*7b70*/  STS.128 [R204], R104 ;  /* 0x00000068cc007388 */ /* 0x000fe20000000c00 */
[----:B------:R-:W-:-:S02]  /*7b80*/  LOP3.LUT R46, R196, 0x78, R23, 0xfe, !PT ;  /* 0x00000078c42e7812 */ /* 0x000fc400078efe17 */
[--C-:B------:R-:W-:Y:S01]  /*7b90*/  LOP3.LUT R20, R196, 0x74, R23.reuse, 0xfe, !PT ;  /* 0x00000074c4147812 */ /* 0x100fe200078efe17 */
[----:B------:R-:W-:Y:S01]  /*7ba0*/  STS.128 [R204+0x100], R12 ;  /* 0x0001000ccc007388 */ /* 0x000fe20000000c00 */
[----:B--2---:R-:W-:Y:S01]  /*7bb0*/  IMAD R42, R2, R47, RZ ;  /* 0x0000002f022a7224 */ /* 0x004fe200078e02ff */
[C-C-:B------:R-:W-:Y:S02]  /*7bc0*/  LOP3.LUT R48, R196.reuse, 0x70, R23.reuse, 0xfe, !PT ;  /* 0x00000070c4307812 */ /* 0x140fe400078efe17 */
[----:B------:R-:W-:Y:S01]  /*7bd0*/  STS.128 [R204+0x80], R8 ;  /* 0x00008008cc007388 */ /* 0x000fe20000000c00 */
[C-C-:B------:R-:W-:Y:S02]  /*7be0*/  LOP3.LUT R49, R196.reuse, 0x6c, R23.reuse, 0xfe, !PT ;  /* 0x0000006cc4317812 */ /* 0x140fe400078efe17 */
[C-C-:B------:R-:W-:Y:S01]  /*7bf0*/  LOP3.LUT R50, R196.reuse, 0x68, R23.reuse, 0xfe, !PT ;  /* 0x00000068c4327812 */ /* 0x140fe200078efe17 */
[----:B------:R0:W-:Y:S01]  /*7c00*/  STS.128 [R204+0x180], R4 ;  /* 0x00018004cc007388 */ /* 0x0001e20000000c00 */
[----:B------:R-:W-:-:S02]  /*7c10*/  LOP3.LUT R44, R196, 0x64, R23, 0xfe, !PT ;  /* 0x00000064c42c7812 */ /* 0x000fc400078efe17 */
[C-C-:B------:R-:W-:Y:S01]  /*7c20*/  LOP3.LUT R51, R196.reuse, 0x60, R23.reuse, 0xfe, !PT ;  /* 0x00000060c4337812 */ /* 0x140fe200078efe17 */
[----:B------:R-:W-:Y:S01]  /*7c30*/  BAR.SYNC.DEFER_BLOCKING 0x0 ;  /* 0x0000000000007b1d */ /* 0x000fe20000010000 */
[C-C-:B------:R-:W-:Y:S02]  /*7c40*/  LOP3.LUT R52, R196.reuse, 0x5c, R23.reuse, 0xfe, !PT ;  /* 0x0000005cc4347812 */ /* 0x140fe400078efe17 */
[C-C-:B------:R-:W-:Y:S02]  /*7c50*/  LOP3.LUT R53, R196.reuse, 0x58, R23.reuse, 0xfe, !PT ;  /* 0x00000058c4357812 */ /* 0x140fe400078efe17 */
[C-C-:B------:R-:W-:Y:S02]  /*7c60*/  LOP3.LUT R26, R196.reuse, 0x54, R23.reuse, 0xfe, !PT ;  /* 0x00000054c41a7812 */ /* 0x140fe400078efe17 */
[C-C-:B------:R-:W-:Y:S02]  /*7c70*/  LOP3.LUT R27, R196.reuse, 0x50, R23.reuse, 0xfe, !PT ;  /* 0x00000050c41b7812 */ /* 0x140fe400078efe17 */
[----:B------:R-:W-:-:S02]  /*7c80*/  LOP3.LUT R28, R196, 0x4c, R23, 0xfe, !PT ;  /* 0x0000004cc41c7812 */ /* 0x000fc400078efe17 */
[C-C-:B------:R-:W-:Y:S02]  /*7c90*/  LOP3.LUT R29, R196.reuse, 0x48, R23.reuse, 0xfe, !PT ;  /* 0x00000048c41d7812 */ /* 0x140fe400078efe17 */
[----:B0-----:R-:W-:Y:S02]  /*7ca0*/  LOP3.LUT R4, R3, 0x40, RZ, 0x3c, !PT ;  /* 0x0000004003047812 */ /* 0x001fe400078e3cff */
[C-C-:B------:R-:W-:Y:S02]  /*7cb0*/  LOP3.LUT R30, R196.reuse, 0x44, R23.reuse, 0xfe, !PT ;  /* 0x00000044c41e7812 */ /* 0x140fe400078efe17 */
[C-C-:B------:R-:W-:Y:S02]  /*7cc0*/  LOP3.LUT R31, R196.reuse, 0x40, R23.reuse, 0xfe, !PT ;  /* 0x00000040c41f7812 */ /* 0x140fe400078efe17 */
[C-C-:B------:R-:W-:Y:S02]  /*7cd0*/  LOP3.LUT R32, R196.reuse, 0x38, R23.reuse, 0xfe, !PT ;  /* 0x00000038c4207812 */ /* 0x140fe400078efe17 */
[----:B------:R-:W-:-:S02]  /*7ce0*/  LOP3.LUT R33, R196, 0x34, R23, 0xfe, !PT ;  /* 0x00000034c4217812 */ /* 0x000fc400078efe17 */
[C-C-:B------:R-:W-:Y:S01]  /*7cf0*/  LOP3.LUT R34, R196.reuse, 0x30, R23.reuse, 0xfe, !PT ;  /* 0x00000030c4227812 */ /* 0x140fe200078efe17 */
[----:B------:R-:W0:Y:S01]  /*7d00*/  LDS.128 R16, [R3+UR4] ;  /* 0x0000000403107984 */ /* 0x000e220008000c00 */
[C-C-:B------:R-:W-:Y:S02]  /*7d10*/  LOP3.LUT R35, R196.reuse, 0x2c, R23.reuse, 0xfe, !PT ;  /* 0x0000002cc4237812 */ /* 0x140fe400078efe17 */
[C-C-:B------:R-:W-:Y:S01]  /*7d20*/  LOP3.LUT R36, R196.reuse, 0x28, R23.reuse, 0xfe, !PT ;  /* 0x00000028c4247812 */ /* 0x140fe200078efe17 */
[----:B------:R-:W1:Y:S01]  /*7d30*/  LDS.128 R12, [R4+UR4] ;  /* 0x00000004040c7984 */ /* 0x000e620008000c00 */
[C-C-:B------:R-:W-:Y:S02]  /*7d40*/  LOP3.LUT R37, R196.reuse, 0x24, R23.reuse, 0xfe, !PT ;  /* 0x00000024c4257812 */ /* 0x140fe400078efe17 */
[C-C-:B------:R-:W-:Y:S01]  /*7d50*/  LOP3.LUT R38, R196.reuse, 0x20, R23.reuse, 0xfe, !PT ;  /* 0x00000020c4267812 */ /* 0x140fe200078efe17 */
[----:B------:R2:W3:Y:S01]  /*7d60*/  LDS.128 R8, [R3+UR4+0x200] ;  /* 0x0002000403087984 */ /* 0x0004e20008000c00 */
[----:B------:R-:W-:-:S02]  /*7d70*/  LOP3.LUT R39, R196, 0x1c, R23, 0xfe, !PT ;  /* 0x0000001cc4277812 */ /* 0x000fc400078efe17 */
[C-C-:B------:R-:W-:Y:S01]  /*7d80*/  LOP3.LUT R40, R196.reuse, 0x18, R23.reuse, 0xfe, !PT ;  /* 0x00000018c4287812 */ /* 0x140fe200078efe17 */
[----:B------:R-:W4:Y:S01]  /*7d90*/  LDS.128 R4, [R4+UR4+0x200] ;  /* 0x0002000404047984 */ /* 0x000f220008000c00 */
[C-C-:B------:R-:W-:Y:S02]  /*7da0*/  LOP3.LUT R41, R196.reuse, 0x14, R23.reuse, 0xfe, !PT ;  /* 0x00000014c4297812 */ /* 0x140fe400078efe17 */
[C-C-:B------:R-:W-:Y:S02]  /*7db0*/  LOP3.LUT R25, R196.reuse, 0x10, R23.reuse, 0xfe, !PT ;  /* 0x00000010c4197812 */ /* 0x140fe400078efe17 */
[C-C-:B------:R-:W-:Y:S02]  /*7dc0*/  LOP3.LUT R22, R196.reuse, 0xc, R23.reuse, 0xfe, !PT ;  /* 0x0000000cc4167812 */ /* 0x140fe400078efe17 */
[----:B------:R-:W-:Y:S02]  /*7dd0*/  LOP3.LUT R21, R196, 0x8, R23, 0xfe, !PT ;  /* 0x00000008c4157812 */ /* 0x000fe400078efe17 */
[----:B------:R-:W-:Y:S01]  /*7de0*/  LEA R45, P2, R197, UR6, 0x1 ;  /* 0x00000006c52d7c11 */ /* 0x000fe2000f8408ff */
[----:B------:R-:W-:Y:S01]  /*7df0*/  IMAD R43, R22, R47, RZ ;  /* 0x0000002f162b7224 */ /* 0x000fe200078e02ff */
[----:B------:R-:W-:-:S02]  /*7e00*/  ISETP.LT.AND P1, PT, R2, UR11, !P0 ;  /* 0x0000000b02007c0c */ /* 0x000fc4000c721270 */
[----:B------:R-:W-:Y:S01]  /*7e10*/  LOP3.LUT R196, R196, 0x4, R23, 0xfe, !PT ;  /* 0x00000004c4c47812 */ /* 0x000fe200078efe17 */
[----:B------:R-:W-:Y:S01]  /*7e20*/  IMAD R23, R21, R47, RZ ;  /* 0x0000002f15177224 */ /* 0x000fe200078e02ff */
[----:B------:R-:W-:Y:S02]  /*7e30*/  LEA.HI.X.SX32 R197, R197, UR7, 0x1, P2 ;  /* 0x00000007c5c57c11 */ /* 0x000fe400090f0eff */
[----:B------:R-:W-:Y:S02]  /*7e40*/  LEA R2, P3, R42, R45, 0x1 ;  /* 0x0000002d2a027211 */ /* 0x000fe400078608ff */
[C---:B------:R-:W-:Y:S01]  /*7e50*/  ISETP.LT.AND P4, PT, R196.reuse, UR11, !P0 ;  /* 0x0000000bc4007c0c */ /* 0x040fe2000c781270 */
[----:B------:R-:W-:Y:S01]  /*7e60*/  IMAD R196, R196, R47, RZ ;  /* 0x0000002fc4c47224 */ /* 0x000fe200078e02ff */
[----:B--2---:R-:W-:Y:S01]  /*7e70*/  LEA.HI.X.SX32 R3, R42, R197, 0x1, P3 ;  /* 0x000000c52a037211 */ /* 0x004fe200018f0eff */
[----:B------:R-:W-:Y:S01]  /*7e80*/  IMAD R42, R47, 0x20, R42 ;  /* 0x000000202f2a7824 */ /* 0x000fe200078e022a */
[----:B------:R-:W-:-:S02]  /*7e90*/  ISETP.LT.AND P2, PT, R20, UR11, !P0 ;  /* 0x0000000b14007c0c */ /* 0x000fc4000c741270 */
[----:B------:R-:W-:Y:S02]  /*7ea0*/  ISETP.LT.AND P5, PT, R21, UR11, !P0 ;  /* 0x0000000b15007c0c */ /* 0x000fe4000c7a1270 */
[-C--:B------:R-:W-:Y:S01]  /*7eb0*/  LEA R20, P6, R196, R45.reuse, 0x1 ;  /* 0x0000002dc4147211 */ /* 0x080fe200078c08ff */
[----:B0-----:R0:W-:Y:S01]  /*7ec0*/  @P1 STG.E.U16 desc[UR8][R2.64], R16 ;  /* 0x0000001002001986 */ /* 0x0011e2000c101508 */
[----:B------:R-:W-:Y:S02]  /*7ed0*/  ISETP.LT.AND P3, PT, R22, UR11, !P0 ;  /* 0x0000000b16007c0c */ /* 0x000fe4000c761270 */
[C---:B------:R-:W-:Y:S02]  /*7ee0*/  LEA R22, P1, R23.reuse, R45, 0x1 ;  /* 0x0000002d17167211 */ /* 0x040fe400078208ff */
[-C--:B------:R-:W-:Y:S02]  /*7ef0*/  LEA.HI.X.SX32 R21, R196, R197.reuse, 0x1, P6 ;  /* 0x000000c5c4157211 */ /* 0x080fe400030f0eff */
[----:B------:R-:W-:-:S02]  /*7f00*/  LEA.HI.X.SX32 R23, R23, R197, 0x1, P1 ;  /* 0x000000c517177211 */ /* 0x000fc400008f0eff */
[----:B------:R-:W-:Y:S01]  /*7f10*/  ISETP.LT.AND P1, PT, R44, UR11, !P0 ;  /* 0x0000000b2c007c0c */ /* 0x000fe2000c721270 */
[----:B-1----:R1:W-:Y:S01]  /*7f20*/  @P4 STG.E.U16 desc[UR8][R20.64], R12 ;  /* 0x0000000c14004986 */ /* 0x0023e2000c101508 */
[----:B------:R-:W-:Y:S01]  /*7f30*/  LEA R24, P6, R43, R45, 0x1 ;  /* 0x0000002d2b187211 */ /* 0x000fe200078c08ff */
[C---:B------:R-:W-:Y:S01]  /*7f40*/  IMAD R44, R25.reuse, R47, RZ ;  /* 0x0000002f192c7224 */ /* 0x040fe200078e02ff */
[----:B------:R-:W-:Y:S01]  /*7f50*/  ISETP.LT.AND P4, PT, R25, UR11, !P0 ;  /* 0x0000000b19007c0c */ /* 0x000fe2000c781270 */
[----:B---3--:R2:W-:Y:S01]  /*7f60*/  @P5 STG.E.U16 desc[UR8][R22.64], R8 ;  /* 0x0000000816005986 */ /* 0x0085e2000c101508 */
[----:B------:R-:W-:Y:S02]  /*7f70*/  LEA.HI.X.SX32 R25, R43, R197, 0x1, P6 ;  /* 0x000000c52b197211 */ /* 0x000fe400030f0eff */
[C---:B------:R-:W-:Y:S01]  /*7f80*/  ISETP.LT.AND P5, PT, R41.reuse, UR11, !P0 ;  /* 0x0000000b29007c0c */ /* 0x040fe2000c7a1270 */
[----:B------:R-:W-:Y:S01]  /*7f90*/  IMAD R41, R41, R47, RZ ;  /* 0x0000002f29297224 */ /* 0x000fe200078e02ff */
[----:B0-----:R-:W-:Y:S01]  /*7fa0*/  LEA R2, P6, R44, R45, 0x1 ;  /* 0x0000002d2c027211 */ /* 0x001fe200078c08ff */
[----:B----4-:R0:W-:Y:S01]  /*7fb0*/  @P3 STG.E.U16 desc[UR8][R24.64], R4 ;  /* 0x0000000418003986 */ /* 0x0101e2000c101508 */
[----:B------:R-:W-:-:S02]  /*7fc0*/  PRMT R16, R16, 0x7632, R16 ;  /* 0x0000763210107816 */ /* 0x000fc40000000010 */
[----:B------:R-:W-:Y:S02]  /*7fd0*/  LEA.HI.X.SX32 R3, R44, R197, 0x1, P6 ;  /* 0x000000c52c037211 */ /* 0x000fe400030f0eff */
[C---:B------:R-:W-:Y:S01]  /*7fe0*/  ISETP.LT.AND P3, PT, R40.reuse, UR11, !P0 ;  /* 0x0000000b28007c0c */ /* 0x040fe2000c761270 */
[----:B------:R-:W-:Y:S01]  /*7ff0*/  IMAD R40, R40, R47, RZ ;  /* 0x0000002f28287224 */ /* 0x000fe200078e02ff */
[----:B-1----:R-:W-:Y:S01]  /*8000*/  LEA R20, P6, R41, R45, 0x1 ;  /* 0x0000002d29147211 */ /* 0x002fe200078c08ff */
[----:B------:R1:W-:Y:S01]  /*8010*/  @P4 STG.E.U16 desc[UR8][R2.64], R16 ;  /* 0x0000001002004986 */ /* 0x0003e2000c101508 */
[C---:B------:R-:W-:Y:S01]  /*8020*/  ISETP.LT.AND P4, PT, R39.reuse, UR11, !P0 ;  /* 0x0000000b27007c0c */ /* 0x040fe2000c781270 */
[----:B------:R-:W-:Y:S01]  /*8030*/  IMAD R39, R39, R47, RZ ;  /* 0x0000002f27277224 */ /* 0x000fe200078e02ff */
[----:B------:R-:W-:Y:S02]  /*8040*/  LEA.HI.X.SX32 R21, R41, R197, 0x1, P6 ;  /* 0x000000c529157211 */ /* 0x000fe400030f0eff */
[----:B--2---:R-:W-:-:S02]  /*8050*/  LEA R22, P6, R40, R45, 0x1 ;  /* 0x0000002d28167211 */ /* 0x004fc400078c08ff */
[----:B------:R-:W-:Y:S02]  /*8060*/  PRMT R12, R12, 0x7632, R12 ;  /* 0x000076320c0c7816 */ /* 0x000fe4000000000c */
[----:B------:R-:W-:Y:S02]  /*8070*/  LEA.HI.X.SX32 R23, R40, R197, 0x1, P6 ;  /* 0x000000c528177211 */ /* 0x000fe400030f0eff */
[C---:B0-----:R-:W-:Y:S01]  /*8080*/  LEA R24, P6, R39.reuse, R45, 0x1 ;  /* 0x0000002d27187211 */ /* 0x041fe200078c08ff */
[----:B------:R-:W-:Y:S01]  /*8090*/  @P5 STG.E.U16 desc[UR8][R20.64], R12 ;  /* 0x0000000c14005986 */ /* 0x000fe2000c101508 */
[----:B-1----:R-:W-:Y:S02]  /*80a0*/  PRMT R3, R8, 0x7632, R3 ;  /* 0x0000763208037816 */ /* 0x002fe40000000003 */
[----:B------:R-:W-:Y:S02]  /*80b0*/  LEA.HI.X.SX32 R25, R39, R197, 0x1, P6 ;  /* 0x000000c527197211 */ /* 0x000fe400030f0eff */
[----:B------:R-:W-:Y:S01]  /*80c0*/  PRMT R16, R4, 0x7632, R16 ;  /* 0x0000763204107816 */ /* 0x000fe20000000010 */
[----:B------:R-:W-:Y:S01]  /*80d0*/  IMAD R4, R47, 0x4, R42 ;  /* 0x000000042f047824 */ /* 0x000fe200078e022a */
[----:B------:R-:W-:Y:S01]  /*80e0*/  ISETP.LT.AND P5, PT, R38, UR11, !P0 ;  /* 0x0000000b26007c0c */ /* 0x000fe2000c7a1270 */
[----:B------:R0:W-:Y:S01]  /*80f0*/  @P3 STG.E.U16 desc[UR8][R22.64], R3 ;  /* 0x0000000316003986 */ /* 0x0001e2000c101508 */
[----:B------:R-:W-:-:S02]  /*8100*/  LEA R2, P6, R42, R45, 0x1 ;  /* 0x0000002d2a027211 */ /* 0x000fc400078c08ff */
[----:B------:R-:W-:Y:S01]  /*8110*/  ISETP.LT.AND P3, PT, R37, UR11, !P0 ;  /* 0x0000000b25007c0c */ /* 0x000fe2000c761270 */
[----:B------:R1:W-:Y:S01]  /*8120*/  @P4 STG.E.U16 desc[UR8][R24.64], R16 ;  /* 0x0000001018004986 */ /* 0x0003e2000c101508 */
[----:B------:R-:W-:Y:S02]  /*8130*/  LEA R8, R47, R4, 0x2 ;  /* 0x000000042f087211 */ /* 0x000fe400078e10ff */
[----:B------:R-:W-:Y:S02]  /*8140*/  ISETP.LT.AND P4, PT, R36, UR11, !P0 ;  /* 0x0000000b24007c0c */ /* 0x000fe4000c781270 */
[----:B0-----:R-:W-:Y:S02]  /*8150*/  LEA.HI.X.SX32 R3, R42, R197, 0x1, P6 ;  /* 0x000000c52a037211 */ /* 0x001fe400030f0eff */
[----:B------:R-:W-:-:S03]  /*8160*/  LEA R20, P6, R4, R45, 0x1 ;  /* 0x0000002d04147211 */ /* 0x000fc600078c08ff */
[----:B------:R0:W-:Y:S01]  /*8170*/  @P5 STG.E.U16 desc[UR8][R2.64], R17 ;  /* 0x0000001102005986 */ /* 0x0001e2000c101508 */
[----:B------:R-:W-:Y:S01]  /*8180*/  LEA.HI.X.SX32 R21, R4, R197, 0x1, P6 ;  /* 0x000000c504157211 */ /* 0x000fe200030f0eff */
[----:B------:R-:W-:Y:S01]  /*8190*/  IMAD R4, R47, 0x4, R8 ;  /* 0x000000042f047824 */ /* 0x000fe200078e0208 */
[C---:B------:R-:W-:Y:S02]  /*81a0*/  LEA R22, P6, R8.reuse, R45, 0x1 ;  /* 0x0000002d08167211 */ /* 0x040fe400078c08ff */
[----:B------:R-:W-:Y:S01]  /*81b0*/  ISETP.LT.AND P5, PT, R35, UR11, !P0 ;  /* 0x0000000b23007c0c */ /* 0x000fe2000c7a1270 */
[----:B------:R2:W-:Y:S01]  /*81c0*/  @P3 STG.E.U16 desc[UR8][R20.64], R13 ;  /* 0x0000000d14003986 */ /* 0x0005e2000c101508 */
[----:B------:R-:W-:Y:S01]  /*81d0*/  LEA.HI.X.SX32 R23, R8, R197, 0x1, P6 ;  /* 0x000000c508177211 */ /* 0x000fe200030f0eff */
[C---:B------:R-:W-:Y:S01]  /*81e0*/  IMAD R8, R47.reuse, 0x4, R4 ;  /* 0x000000042f087824 */ /* 0x040fe200078e0204 */
[----:B-1----:R-:W-:Y:S02]  /*81f0*/  LEA R24, P6, R4, R45, 0x1 ;  /* 0x0000002d04187211 */ /* 0x002fe400078c08ff */
[----:B------:R-:W-:Y:S01]  /*8200*/  ISETP.LT.AND P3, PT, R34, UR11, !P0 ;  /* 0x0000000b22007c0c */ /* 0x000fe2000c761270 */
[----:B------:R-:W-:Y:S01]  /*8210*/  @P4 STG.E.U16 desc[UR8][R22.64], R9 ;  /* 0x0000000916004986 */ /* 0x000fe2000c101508 */
[----:B------:R-:W-:Y:S01]  /*8220*/  LEA.HI.X.SX32 R25, R4, R197, 0x1, P6 ;  /* 0x000000c504197211 */ /* 0x000fe200030f0eff */
[----:B------:R-:W-:Y:S01]  /*8230*/  IMAD R12, R47, 0x4, R8 ;  /* 0x000000042f0c7824 */ /* 0x000fe200078e0208 */
[----:B0-----:R-:W-:Y:S01]  /*8240*/  LEA R2, P6, R8, R45, 0x1 ;  /* 0x0000002d08027211 */ /* 0x001fe200078c08ff */
[C---:B------:R-:W-:Y:S01]  /*8250*/  VIADD R4, R0.reuse, 0x3c ;  /* 0x0000003c00047836 */ /* 0x040fe20000000000 */
[----:B------:R-:W-:Y:S01]  /*8260*/  ISETP.LT.AND P4, PT, R33, UR11, !P0 ;  /* 0x0000000b21007c0c */ /* 0x000fe2000c781270 */
[----:B------:R-:W-:Y:S01]  /*8270*/  @P5 STG.E.U16 desc[UR8][R24.64], R5 ;  /* 0x0000000518005986 */ /* 0x000fe2000c101508 */
[----:B------:R-:W-:Y:S01]  /*8280*/  PRMT R17, R17, 0x7632, R17 ;  /* 0x0000763211117816 */ /* 0x000fe20000000011 */
[----:B------:R-:W-:Y:S01]  /*8290*/  VIADD R0, R0, 0x7c ;  /* 0x0000007c00007836 */ /* 0x000fe20000000000 */
[----:B------:R-:W-:Y:S01]  /*82a0*/  LEA.HI.X.SX32 R3, R8, R197, 0x1, P6 ;  /* 0x000000c508037211 */ /* 0x000fe200030f0eff */
[----:B------:R-:W-:Y:S01]  /*82b0*/  IMAD R8, R47, 0x4, R12 ;  /* 0x000000042f087824 */ /* 0x000fe200078e020c */
[----:B------:R-:W-:Y:S01]  /*82c0*/  LEA R16, P6, R12, R45, 0x1 ;  /* 0x0000002d0c107211 */ /* 0x000fe200078c08ff */
[----:B--2---:R-:W-:Y:S01]  /*82d0*/  IMAD R21, R0, R47, RZ ;  /* 0x0000002f00157224 */ /* 0x004fe200078e02ff */
[----:B------:R-:W-:Y:S01]  /*82e0*/  ISETP.LT.AND P5, PT, R32, UR11, !P0 ;  /* 0x0000000b20007c0c */ /* 0x000fe2000c7a1270 */
[----:B------:R0:W-:Y:S01]  /*82f0*/  @P3 STG.E.U16 desc[UR8][R2.64], R17 ;  /* 0x0000001102003986 */ /* 0x0001e2000c101508 */
[----:B------:R-:W-:-:S02]  /*8300*/  PRMT R13, R13, 0x7632, R13 ;  /* 0x000076320d0d7816 */ /* 0x000fc4000000000d */
[C---:B------:R-:W-:Y:S01]  /*8310*/  ISETP.LT.AND P3, PT, R4.reuse, UR11, !P0 ;  /* 0x0000000b04007c0c */ /* 0x040fe2000c761270 */
[----:B------:R-:W-:Y:S01]  /*8320*/  IMAD R4, R4, R47, RZ ;  /* 0x0000002f04047224 */ /* 0x000fe200078e02ff */
[----:B------:R-:W-:Y:S02]  /*8330*/  PRMT R20, R5, 0x7632, R20 ;  /* 0x0000763205147816 */ /* 0x000fe40000000014 */
[----:B0-----:R-:W-:Y:S02]  /*8340*/  LEA.HI.X.SX32 R17, R12, R197, 0x1, P6 ;  /* 0x000000c50c117211 */ /* 0x001fe400030f0eff */
[----:B------:R-:W-:Y:S02]  /*8350*/  LEA R12, P6, R8, R45, 0x1 ;  /* 0x0000002d080c7211 */ /* 0x000fe400078c08ff */
[----:B------:R-:W-:Y:S01]  /*8360*/  PRMT R3, R9, 0x7632, R3 ;  /* 0x0000763209037816 */ /* 0x000fe20000000003 */
[----:B------:R0:W-:Y:S01]  /*8370*/  @P4 STG.E.U16 desc[UR8][R16.64], R13 ;  /* 0x0000000d10004986 */ /* 0x0001e2000c101508 */
[----:B------:R-:W-:-:S02]  /*8380*/  ISETP.LT.AND P4, PT, R31, UR11, !P0 ;  /* 0x0000000b1f007c0c */ /* 0x000fc4000c781270 */
[----:B0-----:R-:W-:Y:S01]  /*8390*/  LEA.HI.X.SX32 R13, R8, R197, 0x1, P6 ;  /* 0x000000c5080d7211 */ /* 0x001fe200030f0eff */
[----:B------:R-:W-:Y:S01]  /*83a0*/  IMAD R8, R47, 0x8, R8 ;  /* 0x000000082f087824 */ /* 0x000fe200078e0208 */
[----:B------:R-:W-:-:S03]  /*83b0*/  LEA R2, P6, R4, R45, 0x1 ;  /* 0x0000002d04027211 */ /* 0x000fc600078c08ff */
[----:B------:R0:W-:Y:S01]  /*83c0*/  @P5 STG.E.U16 desc[UR8][R12.64], R3 ;  /* 0x000000030c005986 */ /* 0x0001e2000c101508 */
[----:B------:R-:W-:Y:S01]  /*83d0*/  IMAD R9, R47, 0x4, R8 ;  /* 0x000000042f097824 */ /* 0x000fe200078e0208 */
[----:B------:R-:W-:-:S04]  /*83e0*/  ISETP.LT.AND P5, PT, R30, UR11, !P0 ;  /* 0x0000000b1e007c0c */ /* 0x000fc8000c7a1270 */
[----:B------:R-:W-:-:S05]  /*83f0*/  LEA R16, R47, R9, 0x2 ;  /* 0x000000092f107211 */ /* 0x000fca00078e10ff */
[----:B------:R-:W-:Y:S01]  /*8400*/  IMAD R17, R47, 0x4, R16 ;  /* 0x000000042f117824 */ /* 0x000fe200078e0210 */
[----:B0-----:R-:W-:Y:S02]  /*8410*/  LEA.HI.X.SX32 R3, R4, R197, 0x1, P6 ;  /* 0x000000c504037211 */ /* 0x001fe400030f0eff */
[----:B------:R-:W-:-:S03]  /*8420*/  LEA R4, P6, R8, R45, 0x1 ;  /* 0x0000002d08047211 */ /* 0x000fc600078c08ff */
[----:B------:R0:W-:Y:S01]  /*8430*/  @P3 STG.E.U16 desc[UR8][R2.64], R20 ;  /* 0x0000001402003986 */ /* 0x0001e2000c101508 */
[----:B------:R-:W-:Y:S02]  /*8440*/  LEA.HI.X.SX32 R5, R8, R197, 0x1, P6 ;  /* 0x000000c508057211 */ /* 0x000fe400030f0eff */
[----:B------:R-:W-:Y:S02]  /*8450*/  LEA R8, P6, R9, R45, 0x1 ;  /* 0x0000002d09087211 */ /* 0x000fe400078c08ff */
[----:B------:R-:W-:Y:S01]  /*8460*/  ISETP.LT.AND P3, PT, R29, UR11, !P0 ;  /* 0x0000000b1d007c0c */ /* 0x000fe2000c761270 */
[----:B------:R1:W-:Y:S01]  /*8470*/  @P4 STG.E.U16 desc[UR8][R4.64], R18 ;  /* 0x0000001204004986 */ /* 0x0003e2000c101508 */
[----:B------:R-:W-:Y:S02]  /*8480*/  LEA.HI.X.SX32 R9, R9, R197, 0x1, P6 ;  /* 0x000000c509097211 */ /* 0x000fe400030f0eff */
[----:B------:R-:W-:Y:S02]  /*8490*/  LEA R12, P6, R16, R45, 0x1 ;  /* 0x0000002d100c7211 */ /* 0x000fe400078c08ff */
[----:B------:R-:W-:Y:S01]  /*84a0*/  ISETP.LT.AND P4, PT, R28, UR11, !P0 ;  /* 0x0000000b1c007c0c */ /* 0x000fe2000c781270 */
[----:B------:R2:W-:Y:S01]  /*84b0*/  @P5 STG.E.U16 desc[UR8][R8.64], R14 ;  /* 0x0000000e08005986 */ /* 0x0005e2000c101508 */
[----:B------:R-:W-:Y:S01]  /*84c0*/  LEA.HI.X.SX32 R13, R16, R197, 0x1, P6 ;  /* 0x000000c5100d7211 */ /* 0x000fe200030f0eff */
[----:B------:R-:W-:Y:S01]  /*84d0*/  IMAD R16, R47, 0x4, R17 ;  /* 0x000000042f107824 */ /* 0x000fe200078e0211 */
[----:B0-----:R-:W-:-:S02]  /*84e0*/  LEA R2, P6, R17, R45, 0x1 ;  /* 0x0000002d11027211 */ /* 0x001fc400078c08ff */
[----:B------:R-:W-:Y:S01]  /*84f0*/  ISETP.LT.AND P5, PT, R27, UR11, !P0 ;  /* 0x0000000b1b007c0c */ /* 0x000fe2000c7a1270 */
[----:B------:R0:W-:Y:S01]  /*8500*/  @P3 STG.E.U16 desc[UR8][R12.64], R10 ;  /* 0x0000000a0c003986 */ /* 0x0001e2000c101508 */
[----:B------:R-:W-:Y:S01]  /*8510*/  LEA.HI.X.SX32 R3, R17, R197, 0x1, P6 ;  /* 0x000000c511037211 */ /* 0x000fe200030f0eff */
[----:B------:R-:W-:Y:S01]  /*8520*/  IMAD R17, R47, 0x4, R16 ;  /* 0x000000042f117824 */ /* 0x000fe200078e0210 */
[----:B-1----:R-:W-:Y:S02]  /*8530*/  LEA R4, P6, R16, R45, 0x1 ;  /* 0x0000002d10047211 */ /* 0x002fe400078c08ff */
[----:B------:R-:W-:Y:S01]  /*8540*/  ISETP.LT.AND P3, PT, R26, UR11, !P0 ;  /* 0x0000000b1a007c0c */ /* 0x000fe2000c761270 */
[----:B------:R1:W-:Y:S01]  /*8550*/  @P4 STG.E.U16 desc[UR8][R2.64], R6 ;  /* 0x0000000602004986 */ /* 0x0003e2000c101508 */
[----:B------:R-:W-:Y:S02]  /*8560*/  LEA.HI.X.SX32 R5, R16, R197, 0x1, P6 ;  /* 0x000000c510057211 */ /* 0x000fe400030f0eff */
[----:B------:R-:W-:-:S02]  /*8570*/  PRMT R18, R18, 0x7632, R18 ;  /* 0x0000763212127816 */ /* 0x000fc40000000012 */
[----:B--2---:R-:W-:Y:S01]  /*8580*/  LEA R8, P6, R17, R45, 0x1 ;  /* 0x0000002d11087211 */ /* 0x004fe200078c08ff */
[----:B0-----:R-:W-:Y:S01]  /*8590*/  IMAD R13, R47, 0x4, R17 ;  /* 0x000000042f0d7824 */ /* 0x001fe200078e0211 */
[----:B------:R-:W-:Y:S01]  /*85a0*/  ISETP.LT.AND P4, PT, R53, UR11, !P0 ;  /* 0x0000000b35007c0c */ /* 0x000fe2000c781270 */
[----:B------:R0:W-:Y:S01]  /*85b0*/  @P5 STG.E.U16 desc[UR8][R4.64], R18 ;  /* 0x0000001204005986 */ /* 0x0001e2000c101508 */
[----:B------:R-:W-:Y:S02]  /*85c0*/  LEA.HI.X.SX32 R9, R17, R197, 0x1, P6 ;  /* 0x000000c511097211 */ /* 0x000fe400030f0eff */
[----:B------:R-:W-:Y:S02]  /*85d0*/  LEA R12, P6, R13, R45, 0x1 ;  /* 0x0000002d0d0c7211 */ /* 0x000fe400078c08ff */
[----:B-1----:R-:W-:Y:S01]  /*85e0*/  PRMT R3, R14, 0x7632, R3 ;  /* 0x000076320e037816 */ /* 0x002fe20000000003 */
[----:B------:R-:W-:Y:S01]  /*85f0*/  IMAD R14, R47, 0x4, R13 ;  /* 0x000000042f0e7824 */ /* 0x000fe200078e020d */
[----:B------:R-:W-:-:S02]  /*8600*/  LEA.HI.X.SX32 R13, R13, R197, 0x1, P6 ;  /* 0x000000c50d0d7211 */ /* 0x000fc400030f0eff */
[----:B------:R-:W-:Y:S01]  /*8610*/  PRMT R16, R6, 0x7632, R16 ;  /* 0x0000763206107816 */ /* 0x000fe20000000010 */
[----:B------:R1:W-:Y:S01]  /*8620*/  @P3 STG.E.U16 desc[UR8][R8.64], R3 ;  /* 0x0000000308003986 */ /* 0x0003e2000c101508 */
[----:B------:R-:W-:Y:S01]  /*8630*/  LEA R2, P6, R14, R45, 0x1 ;  /* 0x0000002d0e027211 */ /* 0x000fe200078c08ff */
[----:B0-----:R-:W-:Y:S01]  /*8640*/  IMAD R5, R47, 0x4, R14 ;  /* 0x000000042f057824 */ /* 0x001fe200078e020e */
[----:B------:R-:W-:Y:S02]  /*8650*/  ISETP.LT.AND P5, PT, R52, UR11, !P0 ;  /* 0x0000000b34007c0c */ /* 0x000fe4000c7a1270 */
[----:B------:R-:W-:Y:S01]  /*8660*/  ISETP.LT.AND P3, PT, R51, UR11, !P0 ;  /* 0x0000000b33007c0c */ /* 0x000fe2000c761270 */
[----:B------:R-:W-:Y:S01]  /*8670*/  IMAD R6, R47, 0x4, R5 ;  /* 0x000000042f067824 */ /* 0x000fe200078e0205 */
[----:B-1----:R-:W-:Y:S02]  /*8680*/  PRMT R9, R10, 0x7632, R9 ;  /* 0x000076320a097816 */ /* 0x002fe40000000009 */
[----:B------:R-:W-:-:S02]  /*8690*/  LEA.HI.X.SX32 R3, R14, R197, 0x1, P6 ;  /* 0x000000c50e037211 */ /* 0x000fc400030f0eff */
[-C--:B------:R-:W-:Y:S01]  /*86a0*/  LEA R8, P6, R6, R45.reuse, 0x1 ;  /* 0x0000002d06087211 */ /* 0x080fe200078c08ff */
[----:B------:R0:W-:Y:S01]  /*86b0*/  @P4 STG.E.U16 desc[UR8][R12.64], R9 ;  /* 0x000000090c004986 */ /* 0x0001e2000c101508 */
[----:B------:R-:W-:Y:S02]  /*86c0*/  LEA R10, R47, R6, 0x2 ;  /* 0x000000062f0a7211 */ /* 0x000fe400078e10ff */
[C---:B------:R-:W-:Y:S01]  /*86d0*/  LEA R4, P4, R5.reuse, R45, 0x1 ;  /* 0x0000002d05047211 */ /* 0x040fe200078808ff */
[----:B------:R1:W-:Y:S01]  /*86e0*/  @P5 STG.E.U16 desc[UR8][R2.64], R16 ;  /* 0x0000001002005986 */ /* 0x0003e2000c101508 */
[----:B------:R-:W-:Y:S02]  /*86f0*/  ISETP.LT.AND P5, PT, R50, UR11, !P0 ;  /* 0x0000000b32007c0c */ /* 0x000fe4000c7a1270 */
[----:B------:R-:W-:Y:S02]  /*8700*/  LEA.HI.X.SX32 R5, R5, R197, 0x1, P4 ;  /* 0x000000c505057211 */ /* 0x000fe400020f0eff */
[----:B------:R-:W-:-:S02]  /*8710*/  ISETP.LT.AND P4, PT, R49, UR11, !P0 ;  /* 0x0000000b31007c0c */ /* 0x000fc4000c781270 */
[----:B0-----:R-:W-:Y:S01]  /*8720*/  LEA.HI.X.SX32 R9, R6, R197, 0x1, P6 ;  /* 0x000000c506097211 */ /* 0x001fe200030f0eff */
[C---:B------:R-:W-:Y:S01]  /*8730*/  IMAD R6, R47.reuse, 0x4, R10 ;  /* 0x000000042f067824 */ /* 0x040fe200078e020a */
[----:B------:R-:W-:Y:S03]  /*8740*/  @P3 STG.E.U16 desc[UR8][R4.64], R19 ;  /* 0x0000001304003986 */ /* 0x000fe6000c101508 */
[C---:B------:R-:W-:Y:S01]  /*8750*/  IMAD R14, R47.reuse, 0x4, R6 ;  /* 0x000000042f0e7824 */ /* 0x040fe200078e0206 */
[----:B------:R0:W-:Y:S01]  /*8760*/  @P1 STG.E.U16 desc[UR8][R8.64], R15 ;  /* 0x0000000f08001986 */ /* 0x0001e2000c101508 */
[-C--:B-1----:R-:W-:Y:S02]  /*8770*/  LEA R2, P1, R10, R45.reuse, 0x1 ;  /* 0x0000002d0a027211 */ /* 0x082fe400078208ff */
[----:B------:R-:W-:Y:S01]  /*8780*/  IMAD R18, R47, 0x4, R14 ;  /* 0x000000042f127824 */ /* 0x000fe200078e020e */
[----:B------:R-:W-:-:S02]  /*8790*/  LEA R12, P3, R6, R45, 0x1 ;  /* 0x0000002d060c7211 */ /* 0x000fc400078608ff */
[----:B------:R-:W-:Y:S01]  /*87a0*/  LEA.HI.X.SX32 R3, R10, R197, 0x1, P1 ;  /* 0x000000c50a037211 */ /* 0x000fe200008f0eff */
[----:B------:R-:W-:Y:S01]  /*87b0*/  IMAD R10, R47, 0x4, R18 ;  /* 0x000000042f0a7824 */ /* 0x000fe200078e0212 */
[----:B------:R-:W-:Y:S02]  /*87c0*/  LEA R16, P1, R14, R45, 0x1 ;  /* 0x0000002d0e107211 */ /* 0x000fe400078208ff */
[-C--:B------:R-:W-:Y:S01]  /*87d0*/  LEA.HI.X.SX32 R13, R6, R197.reuse, 0x1, P3 ;  /* 0x000000c5060d7211 */ /* 0x080fe200018f0eff */
[----:B------:R1:W-:Y:S01]  /*87e0*/  @P5 STG.E.U16 desc[UR8][R2.64], R11 ;  /* 0x0000000b02005986 */ /* 0x0003e2000c101508 */
[----:B------:R-:W-:Y:S02]  /*87f0*/  LEA.HI.X.SX32 R17, R14, R197, 0x1, P1 ;  /* 0x000000c50e117211 */ /* 0x000fe400008f0eff */
[----:B0-----:R-:W-:Y:S01]  /*8800*/  LEA R8, P1, R10, R45, 0x1 ;  /* 0x0000002d0a087211 */ /* 0x001fe200078208ff */
[----:B------:R1:W-:Y:S01]  /*8810*/  @P4 STG.E.U16 desc[UR8][R12.64], R7 ;  /* 0x000000070c004986 */ /* 0x0003e2000c101508 */
[----:B------:R-:W-:-:S02]  /*8820*/  ISETP.LT.AND P3, PT, R48, UR11, !P0 ;  /* 0x0000000b30007c0c */ /* 0x000fc4000c761270 */
[----:B------:R-:W-:Y:S02]  /*8830*/  LEA.HI.X.SX32 R9, R10, R197, 0x1, P1 ;  /* 0x000000c50a097211 */ /* 0x000fe400008f0eff */
[----:B------:R-:W-:Y:S02]  /*8840*/  ISETP.LT.AND P1, PT, R0, UR11, !P0 ;  /* 0x0000000b00007c0c */ /* 0x000fe4000c721270 */
[----:B------:R-:W-:Y:S02]  /*8850*/  ISETP.LT.AND P0, PT, R46, UR11, !P0 ;  /* 0x0000000b2e007c0c */ /* 0x000fe4000c701270 */
[C---:B------:R-:W-:Y:S02]  /*8860*/  LEA R4, P6, R18.reuse, R45, 0x1 ;  /* 0x0000002d12047211 */ /* 0x040fe400078c08ff */
[----:B------:R-:W-:Y:S02]  /*8870*/  PRMT R19, R19, 0x7632, R19 ;  /* 0x0000763213137816 */ /* 0x000fe40000000013 */
[----:B------:R-:W-:-:S02]  /*8880*/  LEA.HI.X.SX32 R5, R18, R197, 0x1, P6 ;  /* 0x000000c512057211 */ /* 0x000fc400030f0eff */
[----:B------:R-:W-:Y:S01]  /*8890*/  PRMT R15, R15, 0x7632, R15 ;  /* 0x000076320f0f7816 */ /* 0x000fe2000000000f */
[----:B------:R1:W-:Y:S01]  /*88a0*/  @P3 STG.E.U16 desc[UR8][R16.64], R19 ;  /* 0x0000001310003986 */ /* 0x0003e2000c101508 */
[----:B------:R-:W-:Y:S02]  /*88b0*/  PRMT R0, R11, 0x7632, R0 ;  /* 0x000076320b007816 */ /* 0x000fe40000000000 */
[C---:B------:R-:W-:Y:S01]  /*88c0*/  LEA R20, P6, R21.reuse, R45, 0x1 ;  /* 0x0000002d15147211 */ /* 0x040fe200078c08ff */
[----:B------:R1:W-:Y:S03]  /*88d0*/  @P2 STG.E.U16 desc[UR8][R4.64], R15 ;  /* 0x0000000f04002986 */ /* 0x0003e6000c101508 */
[----:B------:R-:W-:Y:S01]  /*88e0*/  LEA.HI.X.SX32 R21, R21, R197, 0x1, P6 ;  /* 0x000000c515157211 */ /* 0x000fe200030f0eff */
[----:B------:R1:W-:Y:S01]  /*88f0*/  @P0 STG.E.U16 desc[UR8][R8.64], R0 ;  /* 0x0000000008000986 */ /* 0x0003e2000c101508 */
[----:B------:R-:W-:Y:S07]  /*8900*/  @!P1 EXIT ;  /* 0x000000000000994d */ /* 0x000fee0003800000 */
[----:B------:R-:W-:-:S05]  /*8910*/  PRMT R10, R7, 0x7632, R10 ;  /* 0x00007632070a7816 */ /* 0x000fca000000000a */
[----:B------:R-:W-:Y:S01]  /*8920*/  STG.E.U16 desc[UR8][R20.64], R10 ;  /* 0x0000000a14007986 */ /* 0x000fe2000c101508 */
[----:B------:R-:W-:Y:S05]  /*8930*/  EXIT ;  /* 0x000000000000794d */ /* 0x000fea0003800000 */
.L_x_3:
[----:B------:R-:W-:-:S00]  /*8940*/  BRA `(.L_x_3) ;  /* 0xfffffffc00fc7947 */ /* 0x000fc0000383ffff */
[----:B------:R-:W-:-:S00]  /*8950*/  NOP ;  /* 0x0000000000007918 */ /* 0x000fc00000000000 */
        /* <DEDUP_REMOVED lines=10> */
.L_x_4:


//--------------------- .nv.shared.matmul_kernel  --------------------------
	.section	.nv.shared.matmul_kernel,"aw",@nobits
	.sectionflags	@""
	.align	16
	.zero		1024


//--------------------- .nv.shared.reserved.0     --------------------------
	.section	.nv.shared.reserved.0,"aw",@nobits
	.weak		__nv_reservedSMEM_offset_0_alias
	.size		__nv_reservedSMEM_offset_0_alias, 0, 0
	.other		__nv_reservedSMEM_offset_0_alias,@"STO_CUDA_RESERVED_SHARED STV_DEFAULT"
__nv_reservedSMEM_offset_0_alias:
	.zero		0


//--------------------- .nv.constant0.matmul_kernel --------------------------
	.section	.nv.constant0.matmul_kernel,"a",@progbits
	.sectionflags	@""
	.align	4
.nv.constant0.matmul_kernel:
	.zero		608


//--------------------- SYMBOLS --------------------------

	.type		.nv.reservedSmem.offset0,@object
	.size		.nv.reservedSmem.offset0,0x4
